	.target	sm_90a

	.elftype	@"ET_EXEC"


//--------------------- .note.nv.tkinfo           --------------------------
	.section	.note.nv.tkinfo,"",@"SHT_NOTE"
	.sectionflags	@"SHF_NOTE_NV_TKINFO"
	.tkinfo
        /*0018*/ 	.word	0x00000002
        /*0030*/ 	.string	""
        /*0030*/ 	.string	"ptxas"
        /*0030*/ 	.string	"Cuda compilation tools, release 13.0, V13.0.88"
        /*0030*/ 	.string	"Build cuda_13.0.r13.0/compiler.36424714_0"
        /*0030*/ 	.string	"-arch sm_90a -m 64 "



//--------------------- .note.nv.cuinfo           --------------------------
	.section	.note.nv.cuinfo,"",@"SHT_NOTE"
	.sectionflags	@"SHF_NOTE_NV_CUINFO"
        /*0018*/ 	.short	0x0002
        /*001a*/ 	.short	0x005a
        /*001c*/ 	.short	0x0082
	.zero		2


//--------------------- .nv.info                  --------------------------
	.section	.nv.info,"",@"SHT_CUDA_INFO"
	.align	4


	//----- nvinfo : EIATTR_REGCOUNT
	.align		4
        /*0000*/ 	.byte	0x04, 0x2f
        /*0002*/ 	.short	(.L_12 - .L_11)
	.align		4
.L_11:
        /*0004*/ 	.word	index@(_ZN7cutlass13device_kernelINS_4conv6kernel13ConvUniversalINS1_16ConvProblemShapeILNS1_8OperatorE2ELi3EEENS1_10collective14CollectiveConvINS1_46MainloopSm90TmaGmmaWarpSpecializedImplicitGemmILS5_2ELi18ELi3EN4cute5tupleIJNSA_1CILi2EEENSC_ILi1EEESE_EEENS1_36KernelImplicitTmaWarpSpecializedSm90ELi1EEENSB_IJNSC_ILi128EEENSB_IJNSC_ILi64EEEEEENSB_IJNSC_ILi32EEEEEEEEENS_10bfloat16_tESO_NSA_8TiledMMAINSA_8MMA_AtomIJNSA_4SM904GMMA27MMA_64x64x16_F32BF16BF16_SSILNSS_5MajorE1ELSU_1ELNSS_7ScaleInE1ELSV_1EEEEEENSA_6LayoutINSB_IJSE_SE_SE_EEENSB_IJNSC_ILi0EEES10_S10_EEEEENSB_IJNSA_10UnderscoreES13_S13_EEEEENS7_6detail26Sm90ImplicitGemmTileTraitsINSA_13SM90_TMA_LOADENSA_14ComposedLayoutINSA_7SwizzleILi3ELi4ELi3EEENSA_18smem_ptr_flag_bitsILi16EEENSY_INSB_IJNSB_IJSJ_SD_EEENSB_IJNSC_ILi8EEENSC_ILi4EEEEEENSB_IJSE_NSC_ILi18EEEEEEEEENSB_IJNSB_IJSE_NSC_ILi2048EEEEEENSB_IJSJ_NSC_ILi512EEEEEENSB_IJS10_NSC_ILi4096EEEEEEEEEEEEEvEENS17_INSA_30SM90_TMA_LOAD_IM2COL_MULTICASTENS19_IS1B_S1D_NSY_INSB_IJNSB_IJSJ_SE_EEES1H_S1J_EEENSB_IJNSB_IJSE_S10_EEES1O_NSB_IJS10_S1L_EEEEEEEEEEvEEEENS_8epilogue10collective6detail29Sm90TmaWarpSpecializedAdapterINS26_15DefaultEpilogueISO_NSB_IJlNSB_IJSE_lllEEES10_EEES2B_NS25_6thread17LinearCombinationISO_Li1EffLNS2C_9ScaleType4KindE0ELNS_15FloatRoundStyleE2ESO_EENS_4gemm15EpilogueDefaultEEEEEvvEEEEvNT_6ParamsE)
        /*0008*/ 	.word	0x0000006b


	//----- nvinfo : EIATTR_FRAME_SIZE
	.align		4
.L_12:
        /*000c*/ 	.byte	0x04, 0x11
        /*000e*/ 	.short	(.L_14 - .L_13)
	.align		4
.L_13:
        /*0010*/ 	.word	index@(_ZN7cutlass13device_kernelINS_4conv6kernel13ConvUniversalINS1_16ConvProblemShapeILNS1_8OperatorE2ELi3EEENS1_10collective14CollectiveConvINS1_46MainloopSm90TmaGmmaWarpSpecializedImplicitGemmILS5_2ELi18ELi3EN4cute5tupleIJNSA_1CILi2EEENSC_ILi1EEESE_EEENS1_36KernelImplicitTmaWarpSpecializedSm90ELi1EEENSB_IJNSC_ILi128EEENSB_IJNSC_ILi64EEEEEENSB_IJNSC_ILi32EEEEEEEEENS_10bfloat16_tESO_NSA_8TiledMMAINSA_8MMA_AtomIJNSA_4SM904GMMA27MMA_64x64x16_F32BF16BF16_SSILNSS_5MajorE1ELSU_1ELNSS_7ScaleInE1ELSV_1EEEEEENSA_6LayoutINSB_IJSE_SE_SE_EEENSB_IJNSC_ILi0EEES10_S10_EEEEENSB_IJNSA_10UnderscoreES13_S13_EEEEENS7_6detail26Sm90ImplicitGemmTileTraitsINSA_13SM90_TMA_LOADENSA_14ComposedLayoutINSA_7SwizzleILi3ELi4ELi3EEENSA_18smem_ptr_flag_bitsILi16EEENSY_INSB_IJNSB_IJSJ_SD_EEENSB_IJNSC_ILi8EEENSC_ILi4EEEEEENSB_IJSE_NSC_ILi18EEEEEEEEENSB_IJNSB_IJSE_NSC_ILi2048EEEEEENSB_IJSJ_NSC_ILi512EEEEEENSB_IJS10_NSC_ILi4096EEEEEEEEEEEEEvEENS17_INSA_30SM90_TMA_LOAD_IM2COL_MULTICASTENS19_IS1B_S1D_NSY_INSB_IJNSB_IJSJ_SE_EEES1H_S1J_EEENSB_IJNSB_IJSE_S10_EEES1O_NSB_IJS10_S1L_EEEEEEEEEEvEEEENS_8epilogue10collective6detail29Sm90TmaWarpSpecializedAdapterINS26_15DefaultEpilogueISO_NSB_IJlNSB_IJSE_lllEEES10_EEES2B_NS25_6thread17LinearCombinationISO_Li1EffLNS2C_9ScaleType4KindE0ELNS_15FloatRoundStyleE2ESO_EENS_4gemm15EpilogueDefaultEEEEEvvEEEEvNT_6ParamsE)
        /*0014*/ 	.word	0x00000000


	//----- nvinfo : EIATTR_MIN_STACK_SIZE
	.align		4
.L_14:
        /*0018*/ 	.byte	0x04, 0x12
        /*001a*/ 	.short	(.L_16 - .L_15)
	.align		4
.L_15:
        /*001c*/ 	.word	index@(_ZN7cutlass13device_kernelINS_4conv6kernel13ConvUniversalINS1_16ConvProblemShapeILNS1_8OperatorE2ELi3EEENS1_10collective14CollectiveConvINS1_46MainloopSm90TmaGmmaWarpSpecializedImplicitGemmILS5_2ELi18ELi3EN4cute5tupleIJNSA_1CILi2EEENSC_ILi1EEESE_EEENS1_36KernelImplicitTmaWarpSpecializedSm90ELi1EEENSB_IJNSC_ILi128EEENSB_IJNSC_ILi64EEEEEENSB_IJNSC_ILi32EEEEEEEEENS_10bfloat16_tESO_NSA_8TiledMMAINSA_8MMA_AtomIJNSA_4SM904GMMA27MMA_64x64x16_F32BF16BF16_SSILNSS_5MajorE1ELSU_1ELNSS_7ScaleInE1ELSV_1EEEEEENSA_6LayoutINSB_IJSE_SE_SE_EEENSB_IJNSC_ILi0EEES10_S10_EEEEENSB_IJNSA_10UnderscoreES13_S13_EEEEENS7_6detail26Sm90ImplicitGemmTileTraitsINSA_13SM90_TMA_LOADENSA_14ComposedLayoutINSA_7SwizzleILi3ELi4ELi3EEENSA_18smem_ptr_flag_bitsILi16EEENSY_INSB_IJNSB_IJSJ_SD_EEENSB_IJNSC_ILi8EEENSC_ILi4EEEEEENSB_IJSE_NSC_ILi18EEEEEEEEENSB_IJNSB_IJSE_NSC_ILi2048EEEEEENSB_IJSJ_NSC_ILi512EEEEEENSB_IJS10_NSC_ILi4096EEEEEEEEEEEEEvEENS17_INSA_30SM90_TMA_LOAD_IM2COL_MULTICASTENS19_IS1B_S1D_NSY_INSB_IJNSB_IJSJ_SE_EEES1H_S1J_EEENSB_IJNSB_IJSE_S10_EEES1O_NSB_IJS10_S1L_EEEEEEEEEEvEEEENS_8epilogue10collective6detail29Sm90TmaWarpSpecializedAdapterINS26_15DefaultEpilogueISO_NSB_IJlNSB_IJSE_lllEEES10_EEES2B_NS25_6thread17LinearCombinationISO_Li1EffLNS2C_9ScaleType4KindE0ELNS_15FloatRoundStyleE2ESO_EENS_4gemm15EpilogueDefaultEEEEEvvEEEEvNT_6ParamsE)
        /*0020*/ 	.word	0x00000000
.L_16:


//--------------------- .nv.compat                --------------------------
	.section	.nv.compat,"",@"SHT_CUDA_COMPAT_INFO"
	.align	4
        /*0000*/ 	.byte	0x02, 0x09, 0x01, 0x00, 0x02, 0x02, 0x04, 0x00, 0x02, 0x05, 0x05, 0x00, 0x03, 0x07, 0x01, 0x01
        /*0010*/ 	.byte	0x02, 0x03, 0x01, 0x00, 0x02, 0x06, 0x01, 0x00, 0x04, 0x0b, 0x08, 0x00, 0x00, 0x00, 0x00, 0x00
        /*0020*/ 	.byte	0x00, 0x00, 0x00, 0x00


//--------------------- .nv.info._ZN7cutlass13device_kernelINS_4conv6kernel13ConvUniversalINS1_16ConvProblemShapeILNS1_8OperatorE2ELi3EEENS1_10collective14CollectiveConvINS1_46MainloopSm90TmaGmmaWarpSpecializedImplicitGemmILS5_2ELi18ELi3EN4cute5tupleIJNSA_1CILi2EEENSC_ILi1EEESE_EEENS1_36KernelImplicitTmaWarpSpecializedSm90ELi1EEENSB_IJNSC_ILi128EEENSB_IJNSC_ILi64EEEEEENSB_IJNSC_ILi32EEEEEEEEENS_10bfloat16_tESO_NSA_8TiledMMAINSA_8MMA_AtomIJNSA_4SM904GMMA27MMA_64x64x16_F32BF16BF16_SSILNSS_5MajorE1ELSU_1ELNSS_7ScaleInE1ELSV_1EEEEEENSA_6LayoutINSB_IJSE_SE_SE_EEENSB_IJNSC_ILi0EEES10_S10_EEEEENSB_IJNSA_10UnderscoreES13_S13_EEEEENS7_6detail26Sm90ImplicitGemmTileTraitsINSA_13SM90_TMA_LOADENSA_14ComposedLayoutINSA_7SwizzleILi3ELi4ELi3EEENSA_18smem_ptr_flag_bitsILi16EEENSY_INSB_IJNSB_IJSJ_SD_EEENSB_IJNSC_ILi8EEENSC_ILi4EEEEEENSB_IJSE_NSC_ILi18EEEEEEEEENSB_IJNSB_IJSE_NSC_ILi2048EEEEEENSB_IJSJ_NSC_ILi512EEEEEENSB_IJS10_NSC_ILi4096EEEEEEEEEEEEEvEENS17_INSA_30SM90_TMA_LOAD_IM2COL_MULTICASTENS19_IS1B_S1D_NSY_INSB_IJNSB_IJSJ_SE_EEES1H_S1J_EEENSB_IJNSB_IJSE_S10_EEES1O_NSB_IJS10_S1L_EEEEEEEEEEvEEEENS_8epilogue10collective6detail29Sm90TmaWarpSpecializedAdapterINS26_15DefaultEpilogueISO_NSB_IJlNSB_IJSE_lllEEES10_EEES2B_NS25_6thread17LinearCombinationISO_Li1EffLNS2C_9ScaleType4KindE0ELNS_15FloatRoundStyleE2ESO_EENS_4gemm15EpilogueDefaultEEEEEvvEEEEvNT_6ParamsE --------------------------
	.section	.nv.info._ZN7cutlass13device_kernelINS_4conv6kernel13ConvUniversalINS1_16ConvProblemShapeILNS1_8OperatorE2ELi3EEENS1_10collective14CollectiveConvINS1_46MainloopSm90TmaGmmaWarpSpecializedImplicitGemmILS5_2ELi18ELi3EN4cute5tupleIJNSA_1CILi2EEENSC_ILi1EEESE_EEENS1_36KernelImplicitTmaWarpSpecializedSm90ELi1EEENSB_IJNSC_ILi128EEENSB_IJNSC_ILi64EEEEEENSB_IJNSC_ILi32EEEEEEEEENS_10bfloat16_tESO_NSA_8TiledMMAINSA_8MMA_AtomIJNSA_4SM904GMMA27MMA_64x64x16_F32BF16BF16_SSILNSS_5MajorE1ELSU_1ELNSS_7ScaleInE1ELSV_1EEEEEENSA_6LayoutINSB_IJSE_SE_SE_EEENSB_IJNSC_ILi0EEES10_S10_EEEEENSB_IJNSA_10UnderscoreES13_S13_EEEEENS7_6detail26Sm90ImplicitGemmTileTraitsINSA_13SM90_TMA_LOADENSA_14ComposedLayoutINSA_7SwizzleILi3ELi4ELi3EEENSA_18smem_ptr_flag_bitsILi16EEENSY_INSB_IJNSB_IJSJ_SD_EEENSB_IJNSC_ILi8EEENSC_ILi4EEEEEENSB_IJSE_NSC_ILi18EEEEEEEEENSB_IJNSB_IJSE_NSC_ILi2048EEEEEENSB_IJSJ_NSC_ILi512EEEEEENSB_IJS10_NSC_ILi4096EEEEEEEEEEEEEvEENS17_INSA_30SM90_TMA_LOAD_IM2COL_MULTICASTENS19_IS1B_S1D_NSY_INSB_IJNSB_IJSJ_SE_EEES1H_S1J_EEENSB_IJNSB_IJSE_S10_EEES1O_NSB_IJS10_S1L_EEEEEEEEEEvEEEENS_8epilogue10collective6detail29Sm90TmaWarpSpecializedAdapterINS26_15DefaultEpilogueISO_NSB_IJlNSB_IJSE_lllEEES10_EEES2B_NS25_6thread17LinearCombinationISO_Li1EffLNS2C_9ScaleType4KindE0ELNS_15FloatRoundStyleE2ESO_EENS_4gemm15EpilogueDefaultEEEEEvvEEEEvNT_6ParamsE,"",@"SHT_CUDA_INFO"
	.sectionflags	@""
	.align	4


	//----- nvinfo : EIATTR_CUDA_API_VERSION
	.align		4
        /*0000*/ 	.byte	0x04, 0x37
        /*0002*/ 	.short	(.L_18 - .L_17)
.L_17:
        /*0004*/ 	.word	0x00000082


	//----- nvinfo : EIATTR_KPARAM_INFO
	.align		4
.L_18:
        /*0008*/ 	.byte	0x04, 0x17
        /*000a*/ 	.short	(.L_20 - .L_19)
.L_19:
        /*000c*/ 	.word	0x00000000
        /*0010*/ 	.short	0x0000
        /*0012*/ 	.short	0x0070
        /*0014*/ 	.byte	0x00, 0xf0, 0x01, 0x10


	//----- nvinfo : EIATTR_SPARSE_MMA_MASK
	.align		4
.L_20:
        /*0018*/ 	.byte	0x03, 0x50
        /*001a*/ 	.short	0x0000


	//----- nvinfo : EIATTR_MAXREG_COUNT
	.align		4
        /*001c*/ 	.byte	0x03, 0x1b
        /*001e*/ 	.short	0x00ff


	//----- nvinfo : EIATTR_NUM_BARRIERS
	.align		4
        /*0020*/ 	.byte	0x02, 0x4c
        /*0022*/ 	.byte	0x01
	.zero		1


	//----- nvinfo : EIATTR_MERCURY_ISA_VERSION
	.align		4
        /*0024*/ 	.byte	0x03, 0x5f
        /*0026*/ 	.short	0x0101


	//----- nvinfo : EIATTR_COOP_GROUP_MASK_REGIDS
	.align		4
        /*0028*/ 	.byte	0x04, 0x29
        /*002a*/ 	.short	(.L_22 - .L_21)


	//   ....[0]....
.L_21:
        /*002c*/ 	.word	0xffffffff


	//   ....[1]....
        /*0030*/ 	.word	0xffffffff


	//   ....[2]....
        /*0034*/ 	.word	0xffffffff


	//   ....[3]....
        /*0038*/ 	.word	0xffffffff


	//----- nvinfo : EIATTR_COOP_GROUP_INSTR_OFFSETS
	.align		4
.L_22:
        /*003c*/ 	.byte	0x04, 0x28
        /*003e*/ 	.short	(.L_24 - .L_23)


	//   ....[0]....
.L_23:
        /*0040*/ 	.word	0x00000070


	//   ....[1]....
        /*0044*/ 	.word	0x00000080


	//   ....[2]....
        /*0048*/ 	.word	0x00000140


	//   ....[3]....
        /*004c*/ 	.word	0x00000890


	//----- nvinfo : EIATTR_MBARRIER_INSTR_OFFSETS
	.align		4
.L_24:
        /*0050*/ 	.byte	0x04, 0x39
        /*0052*/ 	.short	(.L_26 - .L_25)


	//   ....[0]....
.L_25:
        /*0054*/ 	.word	0x00000310
        /*0058*/ 	.word	0x000000ff
        /*005c*/ 	.word	0x00036000
        /*0060*/ 	.short	0x0100
        /*0062*/ 	.byte	0x08
	.zero		1


	//   ....[1]....
        /*0064*/ 	.word	0x00000320
        /*0068*/ 	.word	0x000000ff
        /*006c*/ 	.word	0x00036090
        /*0070*/ 	.short	0x0100
        /*0072*/ 	.byte	0x08
	.zero		1


	//   ....[2]....
        /*0074*/ 	.word	0x00000330
        /*0078*/ 	.word	0x000000ff
        /*007c*/ 	.word	0x00036008
        /*0080*/ 	.short	0x0100
        /*0082*/ 	.byte	0x08
	.zero		1


	//   ....[3]....
        /*0084*/ 	.word	0x00000340
        /*0088*/ 	.word	0x000000ff
        /*008c*/ 	.word	0x00036098
        /*0090*/ 	.short	0x0100
        /*0092*/ 	.byte	0x08
	.zero		1


	//   ....[4]....
        /*0094*/ 	.word	0x00000350
        /*0098*/ 	.word	0x000000ff
        /*009c*/ 	.word	0x00036010
        /*00a0*/ 	.short	0x0100
        /*00a2*/ 	.byte	0x08
	.zero		1


	//   ....[5]....
        /*00a4*/ 	.word	0x00000360
        /*00a8*/ 	.word	0x000000ff
        /*00ac*/ 	.word	0x000360a0
        /*00b0*/ 	.short	0x0100
        /*00b2*/ 	.byte	0x08
	.zero		1


	//   ....[6]....
        /*00b4*/ 	.word	0x00000370
        /*00b8*/ 	.word	0x000000ff
        /*00bc*/ 	.word	0x00036018
        /*00c0*/ 	.short	0x0100
        /*00c2*/ 	.byte	0x08
	.zero		1


	//   ....[7]....
        /*00c4*/ 	.word	0x00000380
        /*00c8*/ 	.word	0x000000ff
        /*00cc*/ 	.word	0x000360a8
        /*00d0*/ 	.short	0x0100
        /*00d2*/ 	.byte	0x08
	.zero		1


	//   ....[8]....
        /*00d4*/ 	.word	0x00000390
        /*00d8*/ 	.word	0x000000ff
        /*00dc*/ 	.word	0x00036020
        /*00e0*/ 	.short	0x0100
        /*00e2*/ 	.byte	0x08
	.zero		1


	//   ....[9]....
        /*00e4*/ 	.word	0x000003a0
        /*00e8*/ 	.word	0x000000ff
        /*00ec*/ 	.word	0x000360b0
        /*00f0*/ 	.short	0x0100
        /*00f2*/ 	.byte	0x08
	.zero		1


	//   ....[10]....
        /*00f4*/ 	.word	0x000003b0
        /*00f8*/ 	.word	0x000000ff
        /*00fc*/ 	.word	0x00036028
        /*0100*/ 	.short	0x0100
        /*0102*/ 	.byte	0x08
	.zero		1


	//   ....[11]....
        /*0104*/ 	.word	0x000003c0
        /*0108*/ 	.word	0x000000ff
        /*010c*/ 	.word	0x000360b8
        /*0110*/ 	.short	0x0100
        /*0112*/ 	.byte	0x08
	.zero		1


	//   ....[12]....
        /*0114*/ 	.word	0x000003d0
        /*0118*/ 	.word	0x000000ff
        /*011c*/ 	.word	0x00036030
        /*0120*/ 	.short	0x0100
        /*0122*/ 	.byte	0x08
	.zero		1


	//   ....[13]....
        /*0124*/ 	.word	0x000003e0
        /*0128*/ 	.word	0x000000ff
        /*012c*/ 	.word	0x000360c0
        /*0130*/ 	.short	0x0100
        /*0132*/ 	.byte	0x08
	.zero		1


	//   ....[14]....
        /*0134*/ 	.word	0x000003f0
        /*0138*/ 	.word	0x000000ff
        /*013c*/ 	.word	0x00036038
        /*0140*/ 	.short	0x0100
        /*0142*/ 	.byte	0x08
	.zero		1


	//   ....[15]....
        /*0144*/ 	.word	0x00000400
        /*0148*/ 	.word	0x000000ff
        /*014c*/ 	.word	0x000360c8
        /*0150*/ 	.short	0x0100
        /*0152*/ 	.byte	0x08
	.zero		1


	//   ....[16]....
        /*0154*/ 	.word	0x00000410
        /*0158*/ 	.word	0x000000ff
        /*015c*/ 	.word	0x00036040
        /*0160*/ 	.short	0x0100
        /*0162*/ 	.byte	0x08
	.zero		1


	//   ....[17]....
        /*0164*/ 	.word	0x00000420
        /*0168*/ 	.word	0x000000ff
        /*016c*/ 	.word	0x000360d0
        /*0170*/ 	.short	0x0100
        /*0172*/ 	.byte	0x08
	.zero		1


	//   ....[18]....
        /*0174*/ 	.word	0x00000430
        /*0178*/ 	.word	0x000000ff
        /*017c*/ 	.word	0x00036048
        /*0180*/ 	.short	0x0100
        /*0182*/ 	.byte	0x08
	.zero		1


	//   ....[19]....
        /*0184*/ 	.word	0x00000440
        /*0188*/ 	.word	0x000000ff
        /*018c*/ 	.word	0x000360d8
        /*0190*/ 	.short	0x0100
        /*0192*/ 	.byte	0x08
	.zero		1


	//   ....[20]....
        /*0194*/ 	.word	0x00000450
        /*0198*/ 	.word	0x000000ff
        /*019c*/ 	.word	0x00036050
        /*01a0*/ 	.short	0x0100
        /*01a2*/ 	.byte	0x08
	.zero		1


	//   ....[21]....
        /*01a4*/ 	.word	0x00000460
        /*01a8*/ 	.word	0x000000ff
        /*01ac*/ 	.word	0x000360e0
        /*01b0*/ 	.short	0x0100
        /*01b2*/ 	.byte	0x08
	.zero		1


	//   ....[22]....
        /*01b4*/ 	.word	0x00000470
        /*01b8*/ 	.word	0x000000ff
        /*01bc*/ 	.word	0x00036058
        /*01c0*/ 	.short	0x0100
        /*01c2*/ 	.byte	0x08
	.zero		1


	//   ....[23]....
        /*01c4*/ 	.word	0x00000480
        /*01c8*/ 	.word	0x000000ff
        /*01cc*/ 	.word	0x000360e8
        /*01d0*/ 	.short	0x0100
        /*01d2*/ 	.byte	0x08
	.zero		1


	//   ....[24]....
        /*01d4*/ 	.word	0x00000490
        /*01d8*/ 	.word	0x000000ff
        /*01dc*/ 	.word	0x00036060
        /*01e0*/ 	.short	0x0100
        /*01e2*/ 	.byte	0x08
	.zero		1


	//   ....[25]....
        /*01e4*/ 	.word	0x000004a0
        /*01e8*/ 	.word	0x000000ff
        /*01ec*/ 	.word	0x000360f0
        /*01f0*/ 	.short	0x0100
        /*01f2*/ 	.byte	0x08
	.zero		1


	//   ....[26]....
        /*01f4*/ 	.word	0x000004b0
        /*01f8*/ 	.word	0x000000ff
        /*01fc*/ 	.word	0x00036068
        /*0200*/ 	.short	0x0100
        /*0202*/ 	.byte	0x08
	.zero		1


	//   ....[27]....
        /*0204*/ 	.word	0x000004c0
        /*0208*/ 	.word	0x000000ff
        /*020c*/ 	.word	0x000360f8
        /*0210*/ 	.short	0x0100
        /*0212*/ 	.byte	0x08
	.zero		1


	//   ....[28]....
        /*0214*/ 	.word	0x000004d0
        /*0218*/ 	.word	0x000000ff
        /*021c*/ 	.word	0x00036070
        /*0220*/ 	.short	0x0100
        /*0222*/ 	.byte	0x08
	.zero		1


	//   ....[29]....
        /*0224*/ 	.word	0x000004e0
        /*0228*/ 	.word	0x000000ff
        /*022c*/ 	.word	0x00036100
        /*0230*/ 	.short	0x0100
        /*0232*/ 	.byte	0x08
	.zero		1


	//   ....[30]....
        /*0234*/ 	.word	0x000004f0
        /*0238*/ 	.word	0x000000ff
        /*023c*/ 	.word	0x00036078
        /*0240*/ 	.short	0x0100
        /*0242*/ 	.byte	0x08
	.zero		1


	//   ....[31]....
        /*0244*/ 	.word	0x00000500
        /*0248*/ 	.word	0x000000ff
        /*024c*/ 	.word	0x00036108
        /*0250*/ 	.short	0x0100
        /*0252*/ 	.byte	0x08
	.zero		1


	//   ....[32]....
        /*0254*/ 	.word	0x00000510
        /*0258*/ 	.word	0x000000ff
        /*025c*/ 	.word	0x00036080
        /*0260*/ 	.short	0x0100
        /*0262*/ 	.byte	0x08
	.zero		1


	//   ....[33]....
        /*0264*/ 	.word	0x00000520
        /*0268*/ 	.word	0x000000ff
        /*026c*/ 	.word	0x00036110
        /*0270*/ 	.short	0x0100
        /*0272*/ 	.byte	0x08
	.zero		1


	//   ....[34]....
        /*0274*/ 	.word	0x00000530
        /*0278*/ 	.word	0x000000ff
        /*027c*/ 	.word	0x00036088
        /*0280*/ 	.short	0x0100
        /*0282*/ 	.byte	0x08
	.zero		1


	//   ....[35]....
        /*0284*/ 	.word	0x00000540
        /*0288*/ 	.word	0x000000ff
        /*028c*/ 	.word	0x00036118
        /*0290*/ 	.short	0x0100
        /*0292*/ 	.byte	0x08
	.zero		1


	//   ....[36]....
        /*0294*/ 	.word	0x00001420
        /*0298*/ 	.word	0x00000005
        /*029c*/ 	.word	0x00036000
        /*02a0*/ 	.short	0x010a
        /*02a2*/ 	.byte	0x3f
	.zero		1


	//   ....[37]....
        /*02a4*/ 	.word	0x00001750
        /*02a8*/ 	.word	0x00000007
        /*02ac*/ 	.word	0x00036000
        /*02b0*/ 	.short	0x010a
        /*02b2*/ 	.byte	0x3f
	.zero		1


	//   ....[38]....
        /*02b4*/ 	.word	0x00001950
        /*02b8*/ 	.word	0x00000007
        /*02bc*/ 	.word	0x00000000
        /*02c0*/ 	.short	0x0101
        /*02c2*/ 	.byte	0x3f
	.zero		1


	//   ....[39]....
        /*02c4*/ 	.word	0x00001c00
        /*02c8*/ 	.word	0x00000003
        /*02cc*/ 	.word	0x00000000
        /*02d0*/ 	.short	0x0101
        /*02d2*/ 	.byte	0x3f
	.zero		1


	//   ....[40]....
        /*02d4*/ 	.word	0x00006d70
        /*02d8*/ 	.word	0x00000008
        /*02dc*/ 	.word	0x00036090
        /*02e0*/ 	.short	0x010a
        /*02e2*/ 	.byte	0x3f
	.zero		1


	//   ....[41]....
        /*02e4*/ 	.word	0x000074c0
        /*02e8*/ 	.word	0x00000003
        /*02ec*/ 	.word	0x00000000
        /*02f0*/ 	.short	0x010a
        /*02f2*/ 	.byte	0x3f
	.zero		1


	//   ....[42]....
        /*02f4*/ 	.word	0x00007570
        /*02f8*/ 	.word	0x00000000
        /*02fc*/ 	.word	0x00000000
        /*0300*/ 	.short	0x010a
        /*0302*/ 	.byte	0x3f
	.zero		1


	//   ....[43]....
        /*0304*/ 	.word	0x00007620
        /*0308*/ 	.word	0x00000000
        /*030c*/ 	.word	0x00000000
        /*0310*/ 	.short	0x010a
        /*0312*/ 	.byte	0x3f
	.zero		1


	//   ....[44]....
        /*0314*/ 	.word	0x000076d0
        /*0318*/ 	.word	0x00000000
        /*031c*/ 	.word	0x00000000
        /*0320*/ 	.short	0x010a
        /*0322*/ 	.byte	0x3f
	.zero		1


	//   ....[45]....
        /*0324*/ 	.word	0x00007780
        /*0328*/ 	.word	0x00000000
        /*032c*/ 	.word	0x00000000
        /*0330*/ 	.short	0x010a
        /*0332*/ 	.byte	0x3f
	.zero		1


	//   ....[46]....
        /*0334*/ 	.word	0x00007830
        /*0338*/ 	.word	0x00000000
        /*033c*/ 	.word	0x00000000
        /*0340*/ 	.short	0x010a
        /*0342*/ 	.byte	0x3f
	.zero		1


	//   ....[47]....
        /*0344*/ 	.word	0x000078e0
        /*0348*/ 	.word	0x00000000
        /*034c*/ 	.word	0x00000000
        /*0350*/ 	.short	0x010a
        /*0352*/ 	.byte	0x3f
	.zero		1


	//   ....[48]....
        /*0354*/ 	.word	0x00007990
        /*0358*/ 	.word	0x00000000
        /*035c*/ 	.word	0x00000000
        /*0360*/ 	.short	0x010a
        /*0362*/ 	.byte	0x3f
	.zero		1


	//   ....[49]....
        /*0364*/ 	.word	0x00007a40
        /*0368*/ 	.word	0x00000000
        /*036c*/ 	.word	0x00000000
        /*0370*/ 	.short	0x010a
        /*0372*/ 	.byte	0x3f
	.zero		1


	//   ....[50]....
        /*0374*/ 	.word	0x00007af0
        /*0378*/ 	.word	0x00000000
        /*037c*/ 	.word	0x00000000
        /*0380*/ 	.short	0x010a
        /*0382*/ 	.byte	0x3f
	.zero		1


	//   ....[51]....
        /*0384*/ 	.word	0x00007ba0
        /*0388*/ 	.word	0x00000000
        /*038c*/ 	.word	0x00000000
        /*0390*/ 	.short	0x010a
        /*0392*/ 	.byte	0x3f
	.zero		1


	//   ....[52]....
        /*0394*/ 	.word	0x00007c50
        /*0398*/ 	.word	0x00000000
        /*039c*/ 	.word	0x00000000
        /*03a0*/ 	.short	0x010a
        /*03a2*/ 	.byte	0x3f
	.zero		1


	//   ....[53]....
        /*03a4*/ 	.word	0x00007d00
        /*03a8*/ 	.word	0x00000000
        /*03ac*/ 	.word	0x00000000
        /*03b0*/ 	.short	0x010a
        /*03b2*/ 	.byte	0x3f
	.zero		1


	//   ....[54]....
        /*03b4*/ 	.word	0x00007db0
        /*03b8*/ 	.word	0x00000000
        /*03bc*/ 	.word	0x00000000
        /*03c0*/ 	.short	0x010a
        /*03c2*/ 	.byte	0x3f
	.zero		1


	//   ....[55]....
        /*03c4*/ 	.word	0x00007e60
        /*03c8*/ 	.word	0x00000000
        /*03cc*/ 	.word	0x00000000
        /*03d0*/ 	.short	0x010a
        /*03d2*/ 	.byte	0x3f
	.zero		1


	//   ....[56]....
        /*03d4*/ 	.word	0x00007f10
        /*03d8*/ 	.word	0x00000000
        /*03dc*/ 	.word	0x00000000
        /*03e0*/ 	.short	0x010a
        /*03e2*/ 	.byte	0x3f
	.zero		1


	//   ....[57]....
        /*03e4*/ 	.word	0x00007fc0
        /*03e8*/ 	.word	0x00000000
        /*03ec*/ 	.word	0x00000000
        /*03f0*/ 	.short	0x010a
        /*03f2*/ 	.byte	0x3f
	.zero		1


	//   ....[58]....
        /*03f4*/ 	.word	0x00008070
        /*03f8*/ 	.word	0x00000009
        /*03fc*/ 	.word	0x00000000
        /*0400*/ 	.short	0x010a
        /*0402*/ 	.byte	0x3f
	.zero		1


	//----- nvinfo : EIATTR_NUM_MBARRIERS
	.align		4
.L_26:
        /*0404*/ 	.byte	0x03, 0x38
        /*0406*/ 	.short	0x0024


	//----- nvinfo : EIATTR_EXIT_INSTR_OFFSETS
	.align		4
        /*0408*/ 	.byte	0x04, 0x1c
        /*040a*/ 	.short	(.L_28 - .L_27)


	//   ....[0]....
.L_27:
        /*040c*/ 	.word	0x00001150


	//   ....[1]....
        /*0410*/ 	.word	0x00001de0


	//   ....[2]....
        /*0414*/ 	.word	0x00001ec0


	//   ....[3]....
        /*0418*/ 	.word	0x00001fb0


	//   ....[4]....
        /*041c*/ 	.word	0x000055f0


	//   ....[5]....
        /*0420*/ 	.word	0x00005620


	//   ....[6]....
        /*0424*/ 	.word	0x00006b20


	//   ....[7]....
        /*0428*/ 	.word	0x00006b50


	//   ....[8]....
        /*042c*/ 	.word	0x00006b70


	//   ....[9]....
        /*0430*/ 	.word	0x000073b0


	//   ....[10]....
        /*0434*/ 	.word	0x000080a0


	//----- nvinfo : EIATTR_MAX_THREADS
	.align		4
.L_28:
        /*0438*/ 	.byte	0x04, 0x05
        /*043a*/ 	.short	(.L_30 - .L_29)
.L_29:
        /*043c*/ 	.word	0x00000100
        /*0440*/ 	.word	0x00000001
        /*0444*/ 	.word	0x00000001


	//----- nvinfo : EIATTR_CRS_STACK_SIZE
	.align		4
.L_30:
        /*0448*/ 	.byte	0x04, 0x1e
        /*044a*/ 	.short	(.L_32 - .L_31)
.L_31:
        /*044c*/ 	.word	0x00000000


	//----- nvinfo : EIATTR_CBANK_PARAM_SIZE
	.align		4
.L_32:
        /*0450*/ 	.byte	0x03, 0x19
        /*0452*/ 	.short	0x0470


	//----- nvinfo : EIATTR_PARAM_CBANK
	.align		4
        /*0454*/ 	.byte	0x04, 0x0a
        /*0456*/ 	.short	(.L_34 - .L_33)
	.align		4
.L_33:
        /*0458*/ 	.word	index@(.nv.constant0._ZN7cutlass13device_kernelINS_4conv6kernel13ConvUniversalINS1_16ConvProblemShapeILNS1_8OperatorE2ELi3EEENS1_10collective14CollectiveConvINS1_46MainloopSm90TmaGmmaWarpSpecializedImplicitGemmILS5_2ELi18ELi3EN4cute5tupleIJNSA_1CILi2EEENSC_ILi1EEESE_EEENS1_36KernelImplicitTmaWarpSpecializedSm90ELi1EEENSB_IJNSC_ILi128EEENSB_IJNSC_ILi64EEEEEENSB_IJNSC_ILi32EEEEEEEEENS_10bfloat16_tESO_NSA_8TiledMMAINSA_8MMA_AtomIJNSA_4SM904GMMA27MMA_64x64x16_F32BF16BF16_SSILNSS_5MajorE1ELSU_1ELNSS_7ScaleInE1ELSV_1EEEEEENSA_6LayoutINSB_IJSE_SE_SE_EEENSB_IJNSC_ILi0EEES10_S10_EEEEENSB_IJNSA_10UnderscoreES13_S13_EEEEENS7_6detail26Sm90ImplicitGemmTileTraitsINSA_13SM90_TMA_LOADENSA_14ComposedLayoutINSA_7SwizzleILi3ELi4ELi3EEENSA_18smem_ptr_flag_bitsILi16EEENSY_INSB_IJNSB_IJSJ_SD_EEENSB_IJNSC_ILi8EEENSC_ILi4EEEEEENSB_IJSE_NSC_ILi18EEEEEEEEENSB_IJNSB_IJSE_NSC_ILi2048EEEEEENSB_IJSJ_NSC_ILi512EEEEEENSB_IJS10_NSC_ILi4096EEEEEEEEEEEEEvEENS17_INSA_30SM90_TMA_LOAD_IM2COL_MULTICASTENS19_IS1B_S1D_NSY_INSB_IJNSB_IJSJ_SE_EEES1H_S1J_EEENSB_IJNSB_IJSE_S10_EEES1O_NSB_IJS10_S1L_EEEEEEEEEEvEEEENS_8epilogue10collective6detail29Sm90TmaWarpSpecializedAdapterINS26_15DefaultEpilogueISO_NSB_IJlNSB_IJSE_lllEEES10_EEES2B_NS25_6thread17LinearCombinationISO_Li1EffLNS2C_9ScaleType4KindE0ELNS_15FloatRoundStyleE2ESO_EENS_4gemm15EpilogueDefaultEEEEEvvEEEEvNT_6ParamsE)
        /*045c*/ 	.short	0x0210
        /*045e*/ 	.short	0x0470


	//----- nvinfo : EIATTR_SW_WAR
	.align		4
.L_34:
        /*0460*/ 	.byte	0x04, 0x36
        /*0462*/ 	.short	(.L_36 - .L_35)
.L_35:
        /*0464*/ 	.word	0x00000008
.L_36:


//--------------------- .nv.callgraph             --------------------------
	.section	.nv.callgraph,"",@"SHT_CUDA_CALLGRAPH"
	.align	4
	.sectionentsize	8
	.align		4
        /*0000*/ 	.word	0x00000000
	.align		4
        /*0004*/ 	.word	0xffffffff
	.align		4
        /*0008*/ 	.word	0x00000000
	.align		4
        /*000c*/ 	.word	0xfffffffe
	.align		4
        /*0010*/ 	.word	0x00000000
	.align		4
        /*0014*/ 	.word	0xfffffffd
	.align		4
        /*0018*/ 	.word	0x00000000
	.align		4
        /*001c*/ 	.word	0xfffffffc


//--------------------- .nv.constant4             --------------------------
	.section	.nv.constant4,"a",@progbits
	.align	8
	.align		8
.nv.constant4:
        /*0000*/ 	.dword	_ZN39_INTERNAL_5f157054_4_k_cu_6d95f025_29624cuda3std3__45__cpo5beginE
	.align		8
        /*0008*/ 	.dword	_ZN39_INTERNAL_5f157054_4_k_cu_6d95f025_29624cuda3std3__45__cpo3endE
	.align		8
        /*0010*/ 	.dword	_ZN39_INTERNAL_5f157054_4_k_cu_6d95f025_29624cuda3std3__45__cpo6cbeginE
	.align		8
        /*0018*/ 	.dword	_ZN39_INTERNAL_5f157054_4_k_cu_6d95f025_29624cuda3std3__45__cpo4cendE
	.align		8
        /*0020*/ 	.dword	_ZN39_INTERNAL_5f157054_4_k_cu_6d95f025_29624cuda3std3__441_GLOBAL__N__5f157054_4_k_cu_6d95f025_29626ignoreE
	.align		8
        /*0028*/ 	.dword	_ZN39_INTERNAL_5f157054_4_k_cu_6d95f025_29624cuda3std3__419piecewise_constructE
	.align		8
        /*0030*/ 	.dword	_ZN39_INTERNAL_5f157054_4_k_cu_6d95f025_29624cuda3std3__48in_placeE
	.align		8
        /*0038*/ 	.dword	_ZN39_INTERNAL_5f157054_4_k_cu_6d95f025_29624cuda3std6ranges3__45__cpo4swapE
	.align		8
        /*0040*/ 	.dword	_ZN39_INTERNAL_5f157054_4_k_cu_6d95f025_29624cuda3std6ranges3__45__cpo9iter_moveE
	.align		8
        /*0048*/ 	.dword	_ZN39_INTERNAL_5f157054_4_k_cu_6d95f025_29624cute7productE
	.align		8
        /*0050*/ 	.dword	_ZN39_INTERNAL_5f157054_4_k_cu_6d95f025_29624cute1_E


//--------------------- .text._ZN7cutlass13device_kernelINS_4conv6kernel13ConvUniversalINS1_16ConvProblemShapeILNS1_8OperatorE2ELi3EEENS1_10collective14CollectiveConvINS1_46MainloopSm90TmaGmmaWarpSpecializedImplicitGemmILS5_2ELi18ELi3EN4cute5tupleIJNSA_1CILi2EEENSC_ILi1EEESE_EEENS1_36KernelImplicitTmaWarpSpecializedSm90ELi1EEENSB_IJNSC_ILi128EEENSB_IJNSC_ILi64EEEEEENSB_IJNSC_ILi32EEEEEEEEENS_10bfloat16_tESO_NSA_8TiledMMAINSA_8MMA_AtomIJNSA_4SM904GMMA27MMA_64x64x16_F32BF16BF16_SSILNSS_5MajorE1ELSU_1ELNSS_7ScaleInE1ELSV_1EEEEEENSA_6LayoutINSB_IJSE_SE_SE_EEENSB_IJNSC_ILi0EEES10_S10_EEEEENSB_IJNSA_10UnderscoreES13_S13_EEEEENS7_6detail26Sm90ImplicitGemmTileTraitsINSA_13SM90_TMA_LOADENSA_14ComposedLayoutINSA_7SwizzleILi3ELi4ELi3EEENSA_18smem_ptr_flag_bitsILi16EEENSY_INSB_IJNSB_IJSJ_SD_EEENSB_IJNSC_ILi8EEENSC_ILi4EEEEEENSB_IJSE_NSC_ILi18EEEEEEEEENSB_IJNSB_IJSE_NSC_ILi2048EEEEEENSB_IJSJ_NSC_ILi512EEEEEENSB_IJS10_NSC_ILi4096EEEEEEEEEEEEEvEENS17_INSA_30SM90_TMA_LOAD_IM2COL_MULTICASTENS19_IS1B_S1D_NSY_INSB_IJNSB_IJSJ_SE_EEES1H_S1J_EEENSB_IJNSB_IJSE_S10_EEES1O_NSB_IJS10_S1L_EEEEEEEEEEvEEEENS_8epilogue10collective6detail29Sm90TmaWarpSpecializedAdapterINS26_15DefaultEpilogueISO_NSB_IJlNSB_IJSE_lllEEES10_EEES2B_NS25_6thread17LinearCombinationISO_Li1EffLNS2C_9ScaleType4KindE0ELNS_15FloatRoundStyleE2ESO_EENS_4gemm15EpilogueDefaultEEEEEvvEEEEvNT_6ParamsE --------------------------
	.section	.text._ZN7cutlass13device_kernelINS_4conv6kernel13ConvUniversalINS1_16ConvProblemShapeILNS1_8OperatorE2ELi3EEENS1_10collective14CollectiveConvINS1_46MainloopSm90TmaGmmaWarpSpecializedImplicitGemmILS5_2ELi18ELi3EN4cute5tupleIJNSA_1CILi2EEENSC_ILi1EEESE_EEENS1_36KernelImplicitTmaWarpSpecializedSm90ELi1EEENSB_IJNSC_ILi128EEENSB_IJNSC_ILi64EEEEEENSB_IJNSC_ILi32EEEEEEEEENS_10bfloat16_tESO_NSA_8TiledMMAINSA_8MMA_AtomIJNSA_4SM904GMMA27MMA_64x64x16_F32BF16BF16_SSILNSS_5MajorE1ELSU_1ELNSS_7ScaleInE1ELSV_1EEEEEENSA_6LayoutINSB_IJSE_SE_SE_EEENSB_IJNSC_ILi0EEES10_S10_EEEEENSB_IJNSA_10UnderscoreES13_S13_EEEEENS7_6detail26Sm90ImplicitGemmTileTraitsINSA_13SM90_TMA_LOADENSA_14ComposedLayoutINSA_7SwizzleILi3ELi4ELi3EEENSA_18smem_ptr_flag_bitsILi16EEENSY_INSB_IJNSB_IJSJ_SD_EEENSB_IJNSC_ILi8EEENSC_ILi4EEEEEENSB_IJSE_NSC_ILi18EEEEEEEEENSB_IJNSB_IJSE_NSC_ILi2048EEEEEENSB_IJSJ_NSC_ILi512EEEEEENSB_IJS10_NSC_ILi4096EEEEEEEEEEEEEvEENS17_INSA_30SM90_TMA_LOAD_IM2COL_MULTICASTENS19_IS1B_S1D_NSY_INSB_IJNSB_IJSJ_SE_EEES1H_S1J_EEENSB_IJNSB_IJSE_S10_EEES1O_NSB_IJS10_S1L_EEEEEEEEEEvEEEENS_8epilogue10collective6detail29Sm90TmaWarpSpecializedAdapterINS26_15DefaultEpilogueISO_NSB_IJlNSB_IJSE_lllEEES10_EEES2B_NS25_6thread17LinearCombinationISO_Li1EffLNS2C_9ScaleType4KindE0ELNS_15FloatRoundStyleE2ESO_EENS_4gemm15EpilogueDefaultEEEEEvvEEEEvNT_6ParamsE,"ax",@progbits
	.align	128
.text._ZN7cutlass13device_kernelINS_4conv6kernel13ConvUniversalINS1_16ConvProblemShapeILNS1_8OperatorE2ELi3EEENS1_10collective14CollectiveConvINS1_46MainloopSm90TmaGmmaWarpSpecializedImplicitGemmILS5_2ELi18ELi3EN4cute5tupleIJNSA_1CILi2EEENSC_ILi1EEESE_EEENS1_36KernelImplicitTmaWarpSpecializedSm90ELi1EEENSB_IJNSC_ILi128EEENSB_IJNSC_ILi64EEEEEENSB_IJNSC_ILi32EEEEEEEEENS_10bfloat16_tESO_NSA_8TiledMMAINSA_8MMA_AtomIJNSA_4SM904GMMA27MMA_64x64x16_F32BF16BF16_SSILNSS_5MajorE1ELSU_1ELNSS_7ScaleInE1ELSV_1EEEEEENSA_6LayoutINSB_IJSE_SE_SE_EEENSB_IJNSC_ILi0EEES10_S10_EEEEENSB_IJNSA_10UnderscoreES13_S13_EEEEENS7_6detail26Sm90ImplicitGemmTileTraitsINSA_13SM90_TMA_LOADENSA_14ComposedLayoutINSA_7SwizzleILi3ELi4ELi3EEENSA_18smem_ptr_flag_bitsILi16EEENSY_INSB_IJNSB_IJSJ_SD_EEENSB_IJNSC_ILi8EEENSC_ILi4EEEEEENSB_IJSE_NSC_ILi18EEEEEEEEENSB_IJNSB_IJSE_NSC_ILi2048EEEEEENSB_IJSJ_NSC_ILi512EEEEEENSB_IJS10_NSC_ILi4096EEEEEEEEEEEEEvEENS17_INSA_30SM90_TMA_LOAD_IM2COL_MULTICASTENS19_IS1B_S1D_NSY_INSB_IJNSB_IJSJ_SE_EEES1H_S1J_EEENSB_IJNSB_IJSE_S10_EEES1O_NSB_IJS10_S1L_EEEEEEEEEEvEEEENS_8epilogue10collective6detail29Sm90TmaWarpSpecializedAdapterINS26_15DefaultEpilogueISO_NSB_IJlNSB_IJSE_lllEEES10_EEES2B_NS25_6thread17LinearCombinationISO_Li1EffLNS2C_9ScaleType4KindE0ELNS_15FloatRoundStyleE2ESO_EENS_4gemm15EpilogueDefaultEEEEEvvEEEEvNT_6ParamsE:
        .type           _ZN7cutlass13device_kernelINS_4conv6kernel13ConvUniversalINS1_16ConvProblemShapeILNS1_8OperatorE2ELi3EEENS1_10collective14CollectiveConvINS1_46MainloopSm90TmaGmmaWarpSpecializedImplicitGemmILS5_2ELi18ELi3EN4cute5tupleIJNSA_1CILi2EEENSC_ILi1EEESE_EEENS1_36KernelImplicitTmaWarpSpecializedSm90ELi1EEENSB_IJNSC_ILi128EEENSB_IJNSC_ILi64EEEEEENSB_IJNSC_ILi32EEEEEEEEENS_10bfloat16_tESO_NSA_8TiledMMAINSA_8MMA_AtomIJNSA_4SM904GMMA27MMA_64x64x16_F32BF16BF16_SSILNSS_5MajorE1ELSU_1ELNSS_7ScaleInE1ELSV_1EEEEEENSA_6LayoutINSB_IJSE_SE_SE_EEENSB_IJNSC_ILi0EEES10_S10_EEEEENSB_IJNSA_10UnderscoreES13_S13_EEEEENS7_6detail26Sm90ImplicitGemmTileTraitsINSA_13SM90_TMA_LOADENSA_14ComposedLayoutINSA_7SwizzleILi3ELi4ELi3EEENSA_18smem_ptr_flag_bitsILi16EEENSY_INSB_IJNSB_IJSJ_SD_EEENSB_IJNSC_ILi8EEENSC_ILi4EEEEEENSB_IJSE_NSC_ILi18EEEEEEEEENSB_IJNSB_IJSE_NSC_ILi2048EEEEEENSB_IJSJ_NSC_ILi512EEEEEENSB_IJS10_NSC_ILi4096EEEEEEEEEEEEEvEENS17_INSA_30SM90_TMA_LOAD_IM2COL_MULTICASTENS19_IS1B_S1D_NSY_INSB_IJNSB_IJSJ_SE_EEES1H_S1J_EEENSB_IJNSB_IJSE_S10_EEES1O_NSB_IJS10_S1L_EEEEEEEEEEvEEEENS_8epilogue10collective6detail29Sm90TmaWarpSpecializedAdapterINS26_15DefaultEpilogueISO_NSB_IJlNSB_IJSE_lllEEES10_EEES2B_NS25_6thread17LinearCombinationISO_Li1EffLNS2C_9ScaleType4KindE0ELNS_15FloatRoundStyleE2ESO_EENS_4gemm15EpilogueDefaultEEEEEvvEEEEvNT_6ParamsE,@function
        .size           _ZN7cutlass13device_kernelINS_4conv6kernel13ConvUniversalINS1_16ConvProblemShapeILNS1_8OperatorE2ELi3EEENS1_10collective14CollectiveConvINS1_46MainloopSm90TmaGmmaWarpSpecializedImplicitGemmILS5_2ELi18ELi3EN4cute5tupleIJNSA_1CILi2EEENSC_ILi1EEESE_EEENS1_36KernelImplicitTmaWarpSpecializedSm90ELi1EEENSB_IJNSC_ILi128EEENSB_IJNSC_ILi64EEEEEENSB_IJNSC_ILi32EEEEEEEEENS_10bfloat16_tESO_NSA_8TiledMMAINSA_8MMA_AtomIJNSA_4SM904GMMA27MMA_64x64x16_F32BF16BF16_SSILNSS_5MajorE1ELSU_1ELNSS_7ScaleInE1ELSV_1EEEEEENSA_6LayoutINSB_IJSE_SE_SE_EEENSB_IJNSC_ILi0EEES10_S10_EEEEENSB_IJNSA_10UnderscoreES13_S13_EEEEENS7_6detail26Sm90ImplicitGemmTileTraitsINSA_13SM90_TMA_LOADENSA_14ComposedLayoutINSA_7SwizzleILi3ELi4ELi3EEENSA_18smem_ptr_flag_bitsILi16EEENSY_INSB_IJNSB_IJSJ_SD_EEENSB_IJNSC_ILi8EEENSC_ILi4EEEEEENSB_IJSE_NSC_ILi18EEEEEEEEENSB_IJNSB_IJSE_NSC_ILi2048EEEEEENSB_IJSJ_NSC_ILi512EEEEEENSB_IJS10_NSC_ILi4096EEEEEEEEEEEEEvEENS17_INSA_30SM90_TMA_LOAD_IM2COL_MULTICASTENS19_IS1B_S1D_NSY_INSB_IJNSB_IJSJ_SE_EEES1H_S1J_EEENSB_IJNSB_IJSE_S10_EEES1O_NSB_IJS10_S1L_EEEEEEEEEEvEEEENS_8epilogue10collective6detail29Sm90TmaWarpSpecializedAdapterINS26_15DefaultEpilogueISO_NSB_IJlNSB_IJSE_lllEEES10_EEES2B_NS25_6thread17LinearCombinationISO_Li1EffLNS2C_9ScaleType4KindE0ELNS_15FloatRoundStyleE2ESO_EENS_4gemm15EpilogueDefaultEEEEEvvEEEEvNT_6ParamsE,(.L_x_176 - _ZN7cutlass13device_kernelINS_4conv6kernel13ConvUniversalINS1_16ConvProblemShapeILNS1_8OperatorE2ELi3EEENS1_10collective14CollectiveConvINS1_46MainloopSm90TmaGmmaWarpSpecializedImplicitGemmILS5_2ELi18ELi3EN4cute5tupleIJNSA_1CILi2EEENSC_ILi1EEESE_EEENS1_36KernelImplicitTmaWarpSpecializedSm90ELi1EEENSB_IJNSC_ILi128EEENSB_IJNSC_ILi64EEEEEENSB_IJNSC_ILi32EEEEEEEEENS_10bfloat16_tESO_NSA_8TiledMMAINSA_8MMA_AtomIJNSA_4SM904GMMA27MMA_64x64x16_F32BF16BF16_SSILNSS_5MajorE1ELSU_1ELNSS_7ScaleInE1ELSV_1EEEEEENSA_6LayoutINSB_IJSE_SE_SE_EEENSB_IJNSC_ILi0EEES10_S10_EEEEENSB_IJNSA_10UnderscoreES13_S13_EEEEENS7_6detail26Sm90ImplicitGemmTileTraitsINSA_13SM90_TMA_LOADENSA_14ComposedLayoutINSA_7SwizzleILi3ELi4ELi3EEENSA_18smem_ptr_flag_bitsILi16EEENSY_INSB_IJNSB_IJSJ_SD_EEENSB_IJNSC_ILi8EEENSC_ILi4EEEEEENSB_IJSE_NSC_ILi18EEEEEEEEENSB_IJNSB_IJSE_NSC_ILi2048EEEEEENSB_IJSJ_NSC_ILi512EEEEEENSB_IJS10_NSC_ILi4096EEEEEEEEEEEEEvEENS17_INSA_30SM90_TMA_LOAD_IM2COL_MULTICASTENS19_IS1B_S1D_NSY_INSB_IJNSB_IJSJ_SE_EEES1H_S1J_EEENSB_IJNSB_IJSE_S10_EEES1O_NSB_IJS10_S1L_EEEEEEEEEEvEEEENS_8epilogue10collective6detail29Sm90TmaWarpSpecializedAdapterINS26_15DefaultEpilogueISO_NSB_IJlNSB_IJSE_lllEEES10_EEES2B_NS25_6thread17LinearCombinationISO_Li1EffLNS2C_9ScaleType4KindE0ELNS_15FloatRoundStyleE2ESO_EENS_4gemm15EpilogueDefaultEEEEEvvEEEEvNT_6ParamsE)
        .other          _ZN7cutlass13device_kernelINS_4conv6kernel13ConvUniversalINS1_16ConvProblemShapeILNS1_8OperatorE2ELi3EEENS1_10collective14CollectiveConvINS1_46MainloopSm90TmaGmmaWarpSpecializedImplicitGemmILS5_2ELi18ELi3EN4cute5tupleIJNSA_1CILi2EEENSC_ILi1EEESE_EEENS1_36KernelImplicitTmaWarpSpecializedSm90ELi1EEENSB_IJNSC_ILi128EEENSB_IJNSC_ILi64EEEEEENSB_IJNSC_ILi32EEEEEEEEENS_10bfloat16_tESO_NSA_8TiledMMAINSA_8MMA_AtomIJNSA_4SM904GMMA27MMA_64x64x16_F32BF16BF16_SSILNSS_5MajorE1ELSU_1ELNSS_7ScaleInE1ELSV_1EEEEEENSA_6LayoutINSB_IJSE_SE_SE_EEENSB_IJNSC_ILi0EEES10_S10_EEEEENSB_IJNSA_10UnderscoreES13_S13_EEEEENS7_6detail26Sm90ImplicitGemmTileTraitsINSA_13SM90_TMA_LOADENSA_14ComposedLayoutINSA_7SwizzleILi3ELi4ELi3EEENSA_18smem_ptr_flag_bitsILi16EEENSY_INSB_IJNSB_IJSJ_SD_EEENSB_IJNSC_ILi8EEENSC_ILi4EEEEEENSB_IJSE_NSC_ILi18EEEEEEEEENSB_IJNSB_IJSE_NSC_ILi2048EEEEEENSB_IJSJ_NSC_ILi512EEEEEENSB_IJS10_NSC_ILi4096EEEEEEEEEEEEEvEENS17_INSA_30SM90_TMA_LOAD_IM2COL_MULTICASTENS19_IS1B_S1D_NSY_INSB_IJNSB_IJSJ_SE_EEES1H_S1J_EEENSB_IJNSB_IJSE_S10_EEES1O_NSB_IJS10_S1L_EEEEEEEEEEvEEEENS_8epilogue10collective6detail29Sm90TmaWarpSpecializedAdapterINS26_15DefaultEpilogueISO_NSB_IJlNSB_IJSE_lllEEES10_EEES2B_NS25_6thread17LinearCombinationISO_Li1EffLNS2C_9ScaleType4KindE0ELNS_15FloatRoundStyleE2ESO_EENS_4gemm15EpilogueDefaultEEEEEvvEEEEvNT_6ParamsE,@"STO_CUDA_ENTRY STV_DEFAULT"
_ZN7cutlass13device_kernelINS_4conv6kernel13ConvUniversalINS1_16ConvProblemShapeILNS1_8OperatorE2ELi3EEENS1_10collective14CollectiveConvINS1_46MainloopSm90TmaGmmaWarpSpecializedImplicitGemmILS5_2ELi18ELi3EN4cute5tupleIJNSA_1CILi2EEENSC_ILi1EEESE_EEENS1_36KernelImplicitTmaWarpSpecializedSm90ELi1EEENSB_IJNSC_ILi128EEENSB_IJNSC_ILi64EEEEEENSB_IJNSC_ILi32EEEEEEEEENS_10bfloat16_tESO_NSA_8TiledMMAINSA_8MMA_AtomIJNSA_4SM904GMMA27MMA_64x64x16_F32BF16BF16_SSILNSS_5MajorE1ELSU_1ELNSS_7ScaleInE1ELSV_1EEEEEENSA_6LayoutINSB_IJSE_SE_SE_EEENSB_IJNSC_ILi0EEES10_S10_EEEEENSB_IJNSA_10UnderscoreES13_S13_EEEEENS7_6detail26Sm90ImplicitGemmTileTraitsINSA_13SM90_TMA_LOADENSA_14ComposedLayoutINSA_7SwizzleILi3ELi4ELi3EEENSA_18smem_ptr_flag_bitsILi16EEENSY_INSB_IJNSB_IJSJ_SD_EEENSB_IJNSC_ILi8EEENSC_ILi4EEEEEENSB_IJSE_NSC_ILi18EEEEEEEEENSB_IJNSB_IJSE_NSC_ILi2048EEEEEENSB_IJSJ_NSC_ILi512EEEEEENSB_IJS10_NSC_ILi4096EEEEEEEEEEEEEvEENS17_INSA_30SM90_TMA_LOAD_IM2COL_MULTICASTENS19_IS1B_S1D_NSY_INSB_IJNSB_IJSJ_SE_EEES1H_S1J_EEENSB_IJNSB_IJSE_S10_EEES1O_NSB_IJS10_S1L_EEEEEEEEEEvEEEENS_8epilogue10collective6detail29Sm90TmaWarpSpecializedAdapterINS26_15DefaultEpilogueISO_NSB_IJlNSB_IJSE_lllEEES10_EEES2B_NS25_6thread17LinearCombinationISO_Li1EffLNS2C_9ScaleType4KindE0ELNS_15FloatRoundStyleE2ESO_EENS_4gemm15EpilogueDefaultEEEEEvvEEEEvNT_6ParamsE:
[----:B------:R-:W-:Y:S01]  /*0000*/  LDC R1, c[0x0][0x28] ;  /* 0x00000a00ff017b82 */ /* 0x000fe20000000800 */
[----:B------:R-:W0:Y:S01]  /*0010*/  S2R R5, SR_TID.X ;  /* 0x0000000000057919 */ /* 0x000e220000002100 */
[----:B------:R-:W-:Y:S01]  /*0020*/  ELECT P0, URZ, PT ;  /* 0x00000000003f782f */ /* 0x000fe20003800000 */
[----:B------:R-:W-:Y:S01]  /*0030*/  BSSY B0, `(.L_x_0) ;  /* 0x0000010000007945 */ /* 0x000fe20003800000 */
[----:B------:R-:W1:Y:S01]  /*0040*/  S2R R4, SR_CTAID.X ;  /* 0x0000000000047919 */ /* 0x000e620000002500 */
[--C-:B0-----:R-:W-:Y:S02]  /*0050*/  SHF.R.U32.HI R0, RZ, 0x5, R5.reuse ;  /* 0x00000005ff007819 */ /* 0x101fe40000011605 */
[----:B------:R-:W-:-:S03]  /*0060*/  SHF.R.U32.HI R6, RZ, 0x7, R5 ;  /* 0x00000007ff067819 */ /* 0x000fc60000011605 */
[----:B------:R-:W0:Y:S04]  /*0070*/  SHFL.IDX PT, R2, R0, RZ, 0x1f ;  /* 0x00001fff00027589 */ /* 0x000e2800000e0000 */
[----:B------:R-:W2:Y:S01]  /*0080*/  SHFL.IDX PT, R6, R6, RZ, 0x1f ;  /* 0x00001fff06067589 */ /* 0x000ea200000e0000 */
[----:B0-----:R-:W-:-:S13]  /*0090*/  ISETP.NE.OR P0, PT, R2, RZ, !P0 ;  /* 0x000000ff0200720c */ /* 0x001fda0004705670 */
[----:B-12---:R-:W-:Y:S05]  /*00a0*/  @P0 BRA `(.L_x_1) ;  /* 0x0000000000200947 */ /* 0x006fea0003800000 */
[----:B------:R-:W-:Y:S02]  /*00b0*/  ULDC.64 UR4, c[0x0][0x198] ;  /* 0x0000660000047ab9 */ /* 0x000fe40000000a00 */
[----:B------:R-:W-:Y:S02]  /*00c0*/  UIADD3 UR6, UP0, UR4, 0xf0, URZ ;  /* 0x000000f004067890 */ /* 0x000fe4000ff1e03f */
[----:B------:R-:W-:Y:S02]  /*00d0*/  UIADD3 UR4, UP1, UR4, 0x1f0, URZ ;  /* 0x000001f004047890 */ /* 0x000fe4000ff3e03f */
[----:B------:R-:W-:Y:S02]  /*00e0*/  UIADD3.X UR7, URZ, UR5, URZ, UP0, !UPT ;  /* 0x000000053f077290 */ /* 0x000fe400087fe43f */
[----:B------:R-:W-:-:S07]  /*00f0*/  UIADD3.X UR5, URZ, UR5, URZ, UP1, !UPT ;  /* 0x000000053f057290 */ /* 0x000fce0008ffe43f */
[----:B------:R0:W-:Y:S02]  /*0100*/  UTMACCTL.PF [UR6] ;  /* 0x00000000060079b9 */ /* 0x0001e40008040000 */
[----:B------:R0:W-:Y:S02]  /*0110*/  UTMACCTL.PF [UR4] ;  /* 0x00000000040079b9 */ /* 0x0001e40008040000 */
[----:B0-----:R-:W-:Y:S01]  /*0120*/  NOP ;  /* 0x0000000000007918 */ /* 0x001fe20000000000 */
.L_x_1:
[----:B------:R-:W-:Y:S05]  /*0130*/  BSYNC B0 ;  /* 0x0000000000007941 */ /* 0x000fea0003800000 */
.L_x_0:
[----:B------:R-:W0:Y:S01]  /*0140*/  SHFL.IDX PT, R0, R0, RZ, 0x1f ;  /* 0x00001fff00007589 */ /* 0x000e2200000e0000 */
[----:B------:R-:W-:Y:S02]  /*0150*/  SHF.R.S32.HI R8, RZ, 0x1f, R5 ;  /* 0x0000001fff087819 */ /* 0x000fe40000011405 */
[----:B------:R-:W-:Y:S01]  /*0160*/  I2FP.F32.U32 R10, R4 ;  /* 0x00000004000a7245 */ /* 0x000fe20000201000 */
[----:B------:R-:W1:Y:S01]  /*0170*/  S2R R95, SR_CTAID.Y ;  /* 0x00000000005f7919 */ /* 0x000e620000002600 */
[----:B------:R-:W-:-:S04]  /*0180*/  LEA.HI R8, R8, R5, RZ, 0x7 ;  /* 0x0000000508087211 */ /* 0x000fc800078f38ff */
[----:B------:R-:W-:-:S05]  /*0190*/  LOP3.LUT R8, R8, 0xffffff80, RZ, 0xc0, !PT ;  /* 0xffffff8008087812 */ /* 0x000fca00078ec0ff */
[----:B------:R-:W-:-:S05]  /*01a0*/  IMAD.IADD R7, R5, 0x1, -R8 ;  /* 0x0000000105077824 */ /* 0x000fca00078e0a08 */
[----:B------:R-:W-:-:S04]  /*01b0*/  SHF.R.S32.HI R8, RZ, 0x1f, R7 ;  /* 0x0000001fff087819 */ /* 0x000fc80000011407 */
[----:B------:R-:W-:Y:S02]  /*01c0*/  LEA.HI R8, R8, R7, RZ, 0x3 ;  /* 0x0000000708087211 */ /* 0x000fe400078f18ff */
[----:B0-----:R-:W-:Y:S02]  /*01d0*/  ISETP.NE.AND P0, PT, R0, RZ, PT ;  /* 0x000000ff0000720c */ /* 0x001fe40003f05270 */
[--C-:B------:R-:W-:Y:S02]  /*01e0*/  SHF.R.S32.HI R3, RZ, 0x3, R8.reuse ;  /* 0x00000003ff037819 */ /* 0x100fe40000011408 */
[----:B------:R-:W-:Y:S02]  /*01f0*/  SHF.R.S32.HI R8, RZ, 0x1f, R8 ;  /* 0x0000001fff087819 */ /* 0x000fe40000011408 */
[----:B------:R-:W-:-:S07]  /*0200*/  SHF.R.S32.HI R9, RZ, 0x1f, R0 ;  /* 0x0000001fff097819 */ /* 0x000fce0000011400 */
[----:B-1----:R-:W-:Y:S05]  /*0210*/  @P0 BRA `(.L_x_2) ;  /* 0x0000000000d40947 */ /* 0x002fea0003800000 */
[----:B------:R-:W-:Y:S01]  /*0220*/  ELECT P0, URZ, PT ;  /* 0x00000000003f782f */ /* 0x000fe20003800000 */
[----:B------:R-:W-:-:S12]  /*0230*/  BSSY B0, `(.L_x_2) ;  /* 0x0000033000007945 */ /* 0x000fd80003800000 */
[----:B------:R-:W-:Y:S05]  /*0240*/  @!P0 BRA `(.L_x_3) ;  /* 0x0000000000c48947 */ /* 0x000fea0003800000 */
[----:B------:R-:W0:Y:S01]  /*0250*/  S2UR UR8, SR_CgaCtaId ;  /* 0x00000000000879c3 */ /* 0x000e220000008800 */
[----:B------:R-:W-:Y:S01]  /*0260*/  UMOV UR4, 0x400 ;  /* 0x0000040000047882 */ /* 0x000fe20000000000 */
[----:B------:R-:W-:Y:S01]  /*0270*/  UMOV UR5, 0x1 ;  /* 0x0000000100057882 */ /* 0x000fe20000000000 */
[----:B------:R-:W-:Y:S02]  /*0280*/  UMOV UR6, 0x2 ;  /* 0x0000000200067882 */ /* 0x000fe40000000000 */
[----:B------:R-:W-:-:S04]  /*0290*/  UIADD3 UR6, -UR6, 0x100000, URZ ;  /* 0x0010000006067890 */ /* 0x000fc8000fffe13f */
[----:B------:R-:W-:Y:S02]  /*02a0*/  USHF.L.U32 UR7, UR6, 0xb, URZ ;  /* 0x0000000b06077899 */ /* 0x000fe4000800063f */
[----:B------:R-:W-:Y:S02]  /*02b0*/  USHF.L.U32 UR6, UR6, 0x1, URZ ;  /* 0x0000000106067899 */ /* 0x000fe4000800063f */
[----:B0-----:R-:W-:Y:S02]  /*02c0*/  ULEA UR8, UR8, UR4, 0x18 ;  /* 0x0000000408087291 */ /* 0x001fe4000f8ec03f */
[----:B------:R-:W-:-:S04]  /*02d0*/  UIADD3 UR4, -UR5, 0x100000, URZ ;  /* 0x0010000005047890 */ /* 0x000fc8000fffe13f */
[----:B------:R-:W-:Y:S02]  /*02e0*/  USHF.L.U32 UR5, UR4, 0xb, URZ ;  /* 0x0000000b04057899 */ /* 0x000fe4000800063f */
[----:B------:R-:W-:Y:S01]  /*02f0*/  USHF.L.U32 UR4, UR4, 0x1, URZ ;  /* 0x0000000104047899 */ /* 0x000fe2000800063f */
[----:B------:R-:W0:Y:S11]  /*0300*/  FENCE.VIEW.ASYNC.S ;  /* 0x00000000000073c6 */ /* 0x000e360000000000 */
[----:B0-----:R0:W1:Y:S01]  /*0310*/  SYNCS.EXCH.64 URZ, [UR8+0x36000], UR4 ;  /* 0x03600004083f75b2 */ /* 0x0010620008000100 */
[----:B------:R0:W2:Y:S01]  /*0320*/  SYNCS.EXCH.64 URZ, [UR8+0x36090], UR6 ;  /* 0x03609006083f75b2 */ /* 0x0000a20008000100 */
[----:B------:R0:W3:Y:S01]  /*0330*/  SYNCS.EXCH.64 URZ, [UR8+0x36008], UR4 ;  /* 0x03600804083f75b2 */ /* 0x0000e20008000100 */
[----:B------:R0:W4:Y:S01]  /*0340*/  SYNCS.EXCH.64 URZ, [UR8+0x36098], UR6 ;  /* 0x03609806083f75b2 */ /* 0x0001220008000100 */
[----:B------:R0:W0:Y:S01]  /*0350*/  SYNCS.EXCH.64 URZ, [UR8+0x36010], UR4 ;  /* 0x03601004083f75b2 */ /* 0x0000220008000100 */
        /* <DEDUP_REMOVED lines=31> */
[----:B-1234-:R-:W-:Y:S01]  /*0550*/  NOP ;  /* 0x0000000000007918 */ /* 0x01efe20000000000 */
.L_x_3:
[----:B0-----:R-:W-:Y:S05]  /*0560*/  BSYNC B0 ;  /* 0x0000000000007941 */ /* 0x001fea0003800000 */
.L_x_2:
[----:B------:R-:W-:Y:S01]  /*0570*/  ULDC UR4, c[0x0][0x150] ;  /* 0x0000540000047ab9 */ /* 0x000fe20000000800 */
[----:B------:R-:W-:Y:S01]  /*0580*/  LEA.HI R8, R8, R3, RZ, 0x2 ;  /* 0x0000000308087211 */ /* 0x000fe200078f10ff */
[----:B------:R-:W-:Y:S01]  /*0590*/  FMUL R10, R10, UR4 ;  /* 0x000000040a0a7c20 */ /* 0x000fe20008400000 */
[----:B------:R-:W-:Y:S01]  /*05a0*/  LEA.HI R9, R9, R0, RZ, 0x2 ;  /* 0x0000000009097211 */ /* 0x000fe200078f10ff */
[----:B------:R-:W-:Y:S01]  /*05b0*/  ULDC UR4, c[0x0][0x154] ;  /* 0x0000550000047ab9 */ /* 0x000fe20000000800 */
[----:B------:R-:W-:Y:S01]  /*05c0*/  LOP3.LUT R8, R8, 0xfffffffc, RZ, 0xc0, !PT ;  /* 0xfffffffc08087812 */ /* 0x000fe200078ec0ff */
[----:B------:R-:W0:Y:S01]  /*05d0*/  LDC R12, c[0x0][0x140] ;  /* 0x00005000ff0c7b82 */ /* 0x000e220000000800 */
[----:B------:R-:W-:Y:S01]  /*05e0*/  LOP3.LUT R9, R9, 0x3ffffffc, RZ, 0xc0, !PT ;  /* 0x3ffffffc09097812 */ /* 0x000fe200078ec0ff */
[----:B------:R-:W1:Y:S01]  /*05f0*/  F2I.U32.TRUNC.NTZ R10, R10 ;  /* 0x0000000a000a7305 */ /* 0x000e62000020f000 */
[----:B------:R-:W-:Y:S01]  /*0600*/  LOP3.LUT P0, RZ, R7, 0x7, RZ, 0xc0, !PT ;  /* 0x0000000707ff7812 */ /* 0x000fe2000780c0ff */
[----:B------:R-:W-:Y:S01]  /*0610*/  IMAD.IADD R8, R3, 0x1, -R8 ;  /* 0x0000000103087824 */ /* 0x000fe200078e0a08 */
[----:B------:R-:W-:Y:S01]  /*0620*/  I2FP.F32.U32 R3, R95 ;  /* 0x0000005f00037245 */ /* 0x000fe20000201000 */
[----:B------:R-:W-:Y:S01]  /*0630*/  IMAD.IADD R9, R0, 0x1, -R9 ;  /* 0x0000000100097824 */ /* 0x000fe200078e0a09 */
[----:B------:R-:W-:Y:S01]  /*0640*/  ISETP.NE.AND P3, PT, R6, 0x1, PT ;  /* 0x000000010600780c */ /* 0x000fe20003f65270 */
[----:B------:R-:W-:Y:S01]  /*0650*/  NOP ;  /* 0x0000000000007918 */ /* 0x000fe20000000000 */
[----:B------:R-:W-:Y:S01]  /*0660*/  NOP ;  /* 0x0000000000007918 */ /* 0x000fe20000000000 */
[----:B------:R-:W-:-:S02]  /*0670*/  IMAD R8, R9, 0x4, R8 ;  /* 0x0000000409087824 */ /* 0x000fc400078e0208 */
[----:B------:R-:W-:Y:S01]  /*0680*/  FMUL R11, R3, UR4 ;  /* 0x00000004030b7c20 */ /* 0x000fe20008400000 */
[----:B------:R-:W-:Y:S02]  /*0690*/  ULDC UR4, c[0x0][0x144] ;  /* 0x0000510000047ab9 */ /* 0x000fe40000000800 */
[----:B------:R-:W-:Y:S01]  /*06a0*/  LEA.HI R0, R8, R8, RZ, 0x1 ;  /* 0x0000000808007211 */ /* 0x000fe200078f08ff */
[----:B-1----:R-:W-:Y:S02]  /*06b0*/  IMAD.MOV R9, RZ, RZ, -R10 ;  /* 0x000000ffff097224 */ /* 0x002fe400078e0a0a */
[----:B------:R-:W1:Y:S01]  /*06c0*/  F2I.U32.TRUNC.NTZ R11, R11 ;  /* 0x0000000b000b7305 */ /* 0x000e62000020f000 */
[----:B------:R-:W-:Y:S01]  /*06d0*/  LOP3.LUT R3, R0, 0xfffffffe, RZ, 0xc0, !PT ;  /* 0xfffffffe00037812 */ /* 0x000fe200078ec0ff */
[----:B------:R-:W-:Y:S01]  /*06e0*/  IMAD R0, R9, UR4, R4 ;  /* 0x0000000409007c24 */ /* 0x000fe2000f8e0204 */
[----:B------:R-:W-:Y:S01]  /*06f0*/  ULDC UR4, c[0x0][0x148] ;  /* 0x0000520000047ab9 */ /* 0x000fe20000000800 */
[----:B------:R-:W-:Y:S01]  /*0700*/  IMAD.SHL.U32 R9, R8, 0x4, RZ ;  /* 0x0000000408097824 */ /* 0x000fe200078e00ff */
[----:B0-----:R-:W-:Y:S01]  /*0710*/  ISETP.EQ.U32.AND P1, PT, R12, 0x1, PT ;  /* 0x000000010c00780c */ /* 0x001fe20003f22070 */
[----:B------:R-:W-:-:S05]  /*0720*/  IMAD.IADD R3, R8, 0x1, -R3 ;  /* 0x0000000108037824 */ /* 0x000fca00078e0a03 */
[----:B------:R-:W-:Y:S02]  /*0730*/  ISETP.NE.AND P4, PT, R3, R0, PT ;  /* 0x000000000300720c */ /* 0x000fe40003f85270 */
[----:B------:R-:W-:Y:S01]  /*0740*/  SHF.R.S32.HI R3, RZ, 0x1f, R2 ;  /* 0x0000001fff037819 */ /* 0x000fe20000011402 */
[----:B-1----:R-:W-:Y:S01]  /*0750*/  IMAD.MOV R10, RZ, RZ, -R11 ;  /* 0x000000ffff0a7224 */ /* 0x002fe200078e0a0b */
[----:B------:R-:W-:Y:S02]  /*0760*/  LOP3.LUT R0, R8, 0xc, R9, 0x78, !PT ;  /* 0x0000000c08007812 */ /* 0x000fe400078e7809 */
[----:B------:R-:W-:Y:S01]  /*0770*/  LEA.HI R3, R3, R2, RZ, 0x2 ;  /* 0x0000000203037211 */ /* 0x000fe200078f10ff */
[----:B------:R-:W-:Y:S01]  /*0780*/  IMAD R9, R10, UR4, R95 ;  /* 0x000000040a097c24 */ /* 0x000fe2000f8e025f */
[----:B------:R-:W-:Y:S02]  /*0790*/  ISETP.LT.U32.AND P0, PT, R0, 0x2, !P0 ;  /* 0x000000020000780c */ /* 0x000fe40004701070 */
[----:B------:R-:W-:-:S03]  /*07a0*/  LOP3.LUT R3, R3, 0xfffffffc, RZ, 0xc0, !PT ;  /* 0xfffffffc03037812 */ /* 0x000fc600078ec0ff */
[----:B------:R-:W-:Y:S02]  /*07b0*/  @P4 LEA.HI R8, R0, R0, RZ, 0x1 ;  /* 0x0000000000084211 */ /* 0x000fe400078f08ff */
[----:B------:R-:W-:Y:S02]  /*07c0*/  IMAD.IADD R11, R2, 0x1, -R3 ;  /* 0x00000001020b7824 */ /* 0x000fe400078e0a03 */
[----:B------:R-:W-:Y:S01]  /*07d0*/  @P4 SHF.R.S32.HI R8, RZ, 0x1, R8 ;  /* 0x00000001ff084819 */ /* 0x000fe20000011408 */
[----:B------:R-:W-:Y:S02]  /*07e0*/  IMAD.MOV.U32 R3, RZ, RZ, 0x1 ;  /* 0x00000001ff037424 */ /* 0x000fe400078e00ff */
[----:B------:R-:W-:Y:S02]  /*07f0*/  LOP3.LUT P2, RZ, R6, R11, RZ, 0xfc, !PT ;  /* 0x0000000b06ff7212 */ /* 0x000fe4000784fcff */
[----:B------:R-:W-:Y:S02]  /*0800*/  @P4 ISETP.NE.AND P5, PT, R8, R9, PT ;  /* 0x000000090800420c */ /* 0x000fe40003fa5270 */
[----:B------:R-:W-:-:S02]  /*0810*/  SEL R2, RZ, 0x1, P2 ;  /* 0x00000001ff027807 */ /* 0x000fc40001000000 */
[----:B------:R-:W-:Y:S02]  /*0820*/  SEL R8, RZ, 0x1, !P0 ;  /* 0x00000001ff087807 */ /* 0x000fe40004000000 */
[----:B------:R-:W-:Y:S02]  /*0830*/  @P4 SEL R3, RZ, 0x1, P5 ;  /* 0x00000001ff034807 */ /* 0x000fe40002800000 */
[----:B------:R-:W-:Y:S02]  /*0840*/  SEL R2, R2, 0x2, P3 ;  /* 0x0000000202027807 */ /* 0x000fe40001800000 */
[----:B------:R-:W-:Y:S01]  /*0850*/  LOP3.LUT R3, R3, R8, RZ, 0xc0, !PT ;  /* 0x0000000803037212 */ /* 0x000fe200078ec0ff */
[----:B------:R-:W-:Y:S06]  /*0860*/  @!P1 BRA `(.L_x_4) ;  /* 0x0000000000089947 */ /* 0x000fec0003800000 */
[----:B------:R-:W-:Y:S01]  /*0870*/  UCGABAR_ARV ;  /* 0x00000000000079c7 */ /* 0x000fe20008000000 */
[----:B------:R-:W-:Y:S05]  /*0880*/  BRA `(.L_x_5) ;  /* 0x0000000000047947 */ /* 0x000fea0003800000 */
.L_x_4:
[----:B------:R-:W-:Y:S01]  /*0890*/  NOP ;  /* 0x0000000000007918 */ /* 0x000fe20000000000 */
.L_x_5:
[----:B------:R-:W-:Y:S01]  /*08a0*/  ULDC.64 UR4, c[0x0][0x618] ;  /* 0x0001860000047ab9 */ /* 0x000fe20000000a00 */
[----:B------:R-:W-:Y:S01]  /*08b0*/  ULDC.64 UR12, c[0x0][0x208] ;  /* 0x00008200000c7ab9 */ /* 0x000fe20000000a00 */
[----:B------:R-:W-:-:S04]  /*08c0*/  ISETP.NE.U32.AND P0, PT, RZ, UR4, PT ;  /* 0x00000004ff007c0c */ /* 0x000fc8000bf05070 */
[----:B------:R-:W-:-:S13]  /*08d0*/  ISETP.NE.AND.EX P0, PT, RZ, UR5, PT, P0 ;  /* 0x00000005ff007c0c */ /* 0x000fda000bf05300 */
[----:B------:R-:W-:Y:S05]  /*08e0*/  @!P0 BRA `(.L_x_6) ;  /* 0x00000000001c8947 */ /* 0x000fea0003800000 */
[----:B------:R-:W0:Y:S02]  /*08f0*/  LDC.64 R8, c[0x0][0x618] ;  /* 0x00018600ff087b82 */ /* 0x000e240000000a00 */
[----:B0-----:R-:W2:Y:S02]  /*0900*/  LDG.E.64 R8, desc[UR12][R8.64] ;  /* 0x0000000c08087981 */ /* 0x001ea4000c1e1b00 */
[----:B--2---:R-:W-:-:S04]  /*0910*/  ISETP.NE.U32.AND P0, PT, R8, RZ, PT ;  /* 0x000000ff0800720c */ /* 0x004fc80003f05070 */
[----:B------:R-:W-:-:S13]  /*0920*/  ISETP.NE.AND.EX P0, PT, R9, RZ, PT, P0 ;  /* 0x000000ff0900720c */ /* 0x000fda0003f05300 */
[----:B------:R-:W-:Y:S05]  /*0930*/  @!P0 BRA `(.L_x_6) ;  /* 0x0000000000088947 */ /* 0x000fea0003800000 */
[----:B------:R0:W5:Y:S01]  /*0940*/  LD.E R90, desc[UR12][R8.64] ;  /* 0x0000000c085a7980 */ /* 0x000162000c101900 */
[----:B------:R-:W-:Y:S05]  /*0950*/  BRA `(.L_x_7) ;  /* 0x0000000000207947 */ /* 0x000fea0003800000 */
.L_x_6:
[----:B------:R-:W-:Y:S02]  /*0960*/  ULDC.64 UR4, c[0x0][0x608] ;  /* 0x0001820000047ab9 */ /* 0x000fe40000000a00 */
[----:B------:R-:W-:-:S04]  /*0970*/  ISETP.NE.U32.AND P0, PT, RZ, UR4, PT ;  /* 0x00000004ff007c0c */ /* 0x000fc8000bf05070 */
[----:B------:R-:W-:-:S13]  /*0980*/  ISETP.NE.AND.EX P0, PT, RZ, UR5, PT, P0 ;  /* 0x00000005ff007c0c */ /* 0x000fda000bf05300 */
[----:B------:R-:W-:Y:S05]  /*0990*/  @!P0 BRA `(.L_x_8) ;  /* 0x00000000000c8947 */ /* 0x000fea0003800000 */
[----:B------:R-:W0:Y:S02]  /*09a0*/  LDC.64 R90, c[0x0][0x608] ;  /* 0x00018200ff5a7b82 */ /* 0x000e240000000a00 */
[----:B0-----:R1:W5:Y:S01]  /*09b0*/  LDG.E R90, desc[UR12][R90.64] ;  /* 0x0000000c5a5a7981 */ /* 0x001362000c1e1900 */
[----:B------:R-:W-:Y:S05]  /*09c0*/  BRA `(.L_x_7) ;  /* 0x0000000000047947 */ /* 0x000fea0003800000 */
.L_x_8:
[----:B------:R-:W2:Y:S02]  /*09d0*/  LDC R90, c[0x0][0x600] ;  /* 0x00018000ff5a7b82 */ /* 0x000ea40000000800 */
.L_x_7:
[----:B------:R-:W-:Y:S02]  /*09e0*/  ULDC.64 UR4, c[0x0][0x620] ;  /* 0x0001880000047ab9 */ /* 0x000fe40000000a00 */
[----:B------:R-:W-:-:S04]  /*09f0*/  ISETP.NE.U32.AND P0, PT, RZ, UR4, PT ;  /* 0x00000004ff007c0c */ /* 0x000fc8000bf05070 */
[----:B------:R-:W-:-:S13]  /*0a00*/  ISETP.NE.AND.EX P0, PT, RZ, UR5, PT, P0 ;  /* 0x00000005ff007c0c */ /* 0x000fda000bf05300 */
[----:B------:R-:W-:Y:S05]  /*0a10*/  @!P0 BRA `(.L_x_9) ;  /* 0x00000000001c8947 */ /* 0x000fea0003800000 */
[----:B0-----:R-:W0:Y:S02]  /*0a20*/  LDC.64 R8, c[0x0][0x620] ;  /* 0x00018800ff087b82 */ /* 0x001e240000000a00 */
[----:B0-----:R-:W3:Y:S02]  /*0a30*/  LDG.E.64 R8, desc[UR12][R8.64] ;  /* 0x0000000c08087981 */ /* 0x001ee4000c1e1b00 */
[----:B---3--:R-:W-:-:S04]  /*0a40*/  ISETP.NE.U32.AND P0, PT, R8, RZ, PT ;  /* 0x000000ff0800720c */ /* 0x008fc80003f05070 */
[----:B------:R-:W-:-:S13]  /*0a50*/  ISETP.NE.AND.EX P0, PT, R9, RZ, PT, P0 ;  /* 0x000000ff0900720c */ /* 0x000fda0003f05300 */
[----:B------:R-:W-:Y:S05]  /*0a60*/  @!P0 BRA `(.L_x_9) ;  /* 0x0000000000088947 */ /* 0x000fea0003800000 */
[----:B------:R0:W5:Y:S01]  /*0a70*/  LD.E R89, desc[UR12][R8.64] ;  /* 0x0000000c08597980 */ /* 0x000162000c101900 */
[----:B------:R-:W-:Y:S05]  /*0a80*/  BRA `(.L_x_10) ;  /* 0x0000000000207947 */ /* 0x000fea0003800000 */
.L_x_9:
[----:B------:R-:W-:Y:S02]  /*0a90*/  ULDC.64 UR4, c[0x0][0x610] ;  /* 0x0001840000047ab9 */ /* 0x000fe40000000a00 */
[----:B------:R-:W-:-:S04]  /*0aa0*/  ISETP.NE.U32.AND P0, PT, RZ, UR4, PT ;  /* 0x00000004ff007c0c */ /* 0x000fc8000bf05070 */
[----:B------:R-:W-:-:S13]  /*0ab0*/  ISETP.NE.AND.EX P0, PT, RZ, UR5, PT, P0 ;  /* 0x00000005ff007c0c */ /* 0x000fda000bf05300 */
[----:B------:R-:W-:Y:S05]  /*0ac0*/  @!P0 BRA `(.L_x_11) ;  /* 0x00000000000c8947 */ /* 0x000fea0003800000 */
[----:B0-----:R-:W0:Y:S02]  /*0ad0*/  LDC.64 R8, c[0x0][0x610] ;  /* 0x00018400ff087b82 */ /* 0x001e240000000a00 */
[----:B0-----:R3:W5:Y:S01]  /*0ae0*/  LDG.E R89, desc[UR12][R8.64] ;  /* 0x0000000c08597981 */ /* 0x001762000c1e1900 */
[----:B------:R-:W-:Y:S05]  /*0af0*/  BRA `(.L_x_10) ;  /* 0x0000000000047947 */ /* 0x000fea0003800000 */
.L_x_11:
[----:B------:R-:W4:Y:S02]  /*0b00*/  LDC R89, c[0x0][0x604] ;  /* 0x00018100ff597b82 */ /* 0x000f240000000800 */
.L_x_10:
[----:B0--3--:R-:W0:Y:S08]  /*0b10*/  LDC R8, c[0x0][0x4d8] ;  /* 0x00013600ff087b82 */ /* 0x009e300000000800 */
[----:B-1----:R-:W1:Y:S01]  /*0b20*/  LDC R91, c[0x0][0x4dc] ;  /* 0x00013700ff5b7b82 */ /* 0x002e620000000800 */
[----:B0-----:R-:W-:-:S05]  /*0b30*/  VIADD R8, R8, 0x3f ;  /* 0x0000003f08087836 */ /* 0x001fca0000000000 */
[----:B------:R-:W-:Y:S02]  /*0b40*/  SHF.R.S32.HI R9, RZ, 0x1f, R8 ;  /* 0x0000001fff097819 */ /* 0x000fe40000011408 */
[----:B-1----:R-:W-:Y:S02]  /*0b50*/  IABS R18, R91 ;  /* 0x0000005b00127213 */ /* 0x002fe40000000000 */
[----:B------:R-:W-:-:S04]  /*0b60*/  LEA.HI R9, R9, R8, RZ, 0x6 ;  /* 0x0000000809097211 */ /* 0x000fc800078f30ff */
[----:B------:R-:W-:-:S04]  /*0b70*/  SHF.R.S32.HI R10, RZ, 0x6, R9 ;  /* 0x00000006ff0a7819 */ /* 0x000fc80000011409 */
[-C--:B------:R-:W-:Y:S02]  /*0b80*/  IABS R16, R10.reuse ;  /* 0x0000000a00107213 */ /* 0x080fe40000000000 */
[----:B------:R-:W-:Y:S02]  /*0b90*/  IABS R14, R10 ;  /* 0x0000000a000e7213 */ /* 0x000fe40000000000 */
[----:B------:R-:W0:Y:S03]  /*0ba0*/  I2F.RP R12, R16 ;  /* 0x00000010000c7306 */ /* 0x000e260000209400 */
[----:B------:R-:W-:-:S05]  /*0bb0*/  IMAD.MOV R15, RZ, RZ, -R14 ;  /* 0x000000ffff0f7224 */ /* 0x000fca00078e0a0e */
[----:B0-----:R-:W0:Y:S02]  /*0bc0*/  MUFU.RCP R12, R12 ;  /* 0x0000000c000c7308 */ /* 0x001e240000001000 */
[----:B0-----:R-:W-:Y:S01]  /*0bd0*/  VIADD R8, R12, 0xffffffe ;  /* 0x0ffffffe0c087836 */ /* 0x001fe20000000000 */
[----:B------:R-:W-:-:S05]  /*0be0*/  IABS R12, R95 ;  /* 0x0000005f000c7213 */ /* 0x000fca0000000000 */
[----:B------:R0:W1:Y:S02]  /*0bf0*/  F2I.FTZ.U32.TRUNC.NTZ R9, R8 ;  /* 0x0000000800097305 */ /* 0x000064000021f000 */
[----:B0-----:R-:W-:Y:S02]  /*0c00*/  IMAD.MOV.U32 R8, RZ, RZ, RZ ;  /* 0x000000ffff087224 */ /* 0x001fe400078e00ff */
[----:B-1----:R-:W-:-:S04]  /*0c10*/  IMAD.MOV R13, RZ, RZ, -R9 ;  /* 0x000000ffff0d7224 */ /* 0x002fc800078e0a09 */
[----:B------:R-:W-:-:S04]  /*0c20*/  IMAD R13, R13, R16, RZ ;  /* 0x000000100d0d7224 */ /* 0x000fc800078e02ff */
[----:B------:R-:W-:Y:S02]  /*0c30*/  IMAD.HI.U32 R9, R9, R13, R8 ;  /* 0x0000000d09097227 */ /* 0x000fe400078e0008 */
[----:B------:R-:W0:Y:S04]  /*0c40*/  I2F.RP R13, R18 ;  /* 0x00000012000d7306 */ /* 0x000e280000209400 */
[----:B------:R-:W-:-:S04]  /*0c50*/  IMAD.HI.U32 R8, R9, R12, RZ ;  /* 0x0000000c09087227 */ /* 0x000fc800078e00ff */
[----:B------:R-:W-:Y:S01]  /*0c60*/  IMAD R9, R8, R15, R12 ;  /* 0x0000000f08097224 */ /* 0x000fe200078e020c */
[----:B------:R-:W-:-:S04]  /*0c70*/  LOP3.LUT R12, R95, R10, RZ, 0x3c, !PT ;  /* 0x0000000a5f0c7212 */ /* 0x000fc800078e3cff */
[----:B------:R-:W-:Y:S01]  /*0c80*/  ISETP.GT.U32.AND P2, PT, R16, R9, PT ;  /* 0x000000091000720c */ /* 0x000fe20003f44070 */
[----:B0-----:R-:W0:Y:S01]  /*0c90*/  MUFU.RCP R13, R13 ;  /* 0x0000000d000d7308 */ /* 0x001e220000001000 */
[----:B------:R-:W-:-:S11]  /*0ca0*/  ISETP.GE.AND P3, PT, R12, RZ, PT ;  /* 0x000000ff0c00720c */ /* 0x000fd60003f66270 */
[----:B------:R-:W-:Y:S02]  /*0cb0*/  @!P2 IMAD.IADD R9, R9, 0x1, -R16 ;  /* 0x000000010909a824 */ /* 0x000fe400078e0a10 */
[----:B------:R-:W-:Y:S01]  /*0cc0*/  @!P2 VIADD R8, R8, 0x1 ;  /* 0x000000010808a836 */ /* 0x000fe20000000000 */
[----:B------:R-:W-:Y:S02]  /*0cd0*/  ISETP.NE.AND P2, PT, R10, RZ, PT ;  /* 0x000000ff0a00720c */ /* 0x000fe40003f45270 */
[----:B------:R-:W-:Y:S01]  /*0ce0*/  ISETP.GE.U32.AND P0, PT, R9, R16, PT ;  /* 0x000000100900720c */ /* 0x000fe20003f06070 */
[----:B0-----:R-:W-:Y:S01]  /*0cf0*/  VIADD R14, R13, 0xffffffe ;  /* 0x0ffffffe0d0e7836 */ /* 0x001fe20000000000 */
[----:B------:R-:W0:Y:S03]  /*0d00*/  LDC R16, c[0x0][0x4e0] ;  /* 0x00013800ff107b82 */ /* 0x000e260000000800 */
[----:B------:R-:W1:Y:S08]  /*0d10*/  F2I.FTZ.U32.TRUNC.NTZ R9, R14 ;  /* 0x0000000e00097305 */ /* 0x000e70000021f000 */
[----:B------:R-:W-:-:S04]  /*0d20*/  @P0 VIADD R8, R8, 0x1 ;  /* 0x0000000108080836 */ /* 0x000fc80000000000 */
[----:B------:R-:W-:Y:S02]  /*0d30*/  IMAD.MOV.U32 R20, RZ, RZ, R8 ;  /* 0x000000ffff147224 */ /* 0x000fe400078e0008 */
[----:B------:R-:W-:Y:S02]  /*0d40*/  IMAD.MOV.U32 R8, RZ, RZ, RZ ;  /* 0x000000ffff087224 */ /* 0x000fe400078e00ff */
[--C-:B-1----:R-:W-:Y:S02]  /*0d50*/  IMAD.MOV R13, RZ, RZ, -R9.reuse ;  /* 0x000000ffff0d7224 */ /* 0x102fe400078e0a09 */
[----:B------:R-:W-:Y:S01]  /*0d60*/  @!P3 IMAD.MOV R20, RZ, RZ, -R20 ;  /* 0x000000ffff14b224 */ /* 0x000fe200078e0a14 */
[----:B------:R-:W-:Y:S01]  /*0d70*/  @!P2 LOP3.LUT R20, RZ, R10, RZ, 0x33, !PT ;  /* 0x0000000aff14a212 */ /* 0x000fe200078e33ff */
[----:B------:R-:W-:Y:S01]  /*0d80*/  IMAD R13, R13, R18, RZ ;  /* 0x000000120d0d7224 */ /* 0x000fe200078e02ff */
[----:B0-----:R-:W-:Y:S02]  /*0d90*/  IABS R15, R16 ;  /* 0x00000010000f7213 */ /* 0x001fe40000000000 */
[----:B------:R-:W-:Y:S01]  /*0da0*/  IABS R12, R20 ;  /* 0x00000014000c7213 */ /* 0x000fe20000000000 */
[----:B------:R-:W-:-:S02]  /*0db0*/  IMAD.HI.U32 R8, R9, R13, R8 ;  /* 0x0000000d09087227 */ /* 0x000fc400078e0008 */
[----:B------:R-:W0:Y:S02]  /*0dc0*/  I2F.RP R13, R15 ;  /* 0x0000000f000d7306 */ /* 0x000e240000209400 */
[----:B------:R-:W-:-:S04]  /*0dd0*/  IMAD.MOV.U32 R9, RZ, RZ, R12 ;  /* 0x000000ffff097224 */ /* 0x000fc800078e000c */
[----:B------:R-:W-:-:S04]  /*0de0*/  IMAD.HI.U32 R8, R8, R9, RZ ;  /* 0x0000000908087227 */ /* 0x000fc800078e00ff */
[----:B------:R-:W-:-:S04]  /*0df0*/  IMAD.MOV R12, RZ, RZ, -R8 ;  /* 0x000000ffff0c7224 */ /* 0x000fc800078e0a08 */
[----:B------:R-:W-:Y:S01]  /*0e00*/  IMAD R9, R18, R12, R9 ;  /* 0x0000000c12097224 */ /* 0x000fe200078e0209 */
[----:B0-----:R-:W0:Y:S01]  /*0e10*/  MUFU.RCP R13, R13 ;  /* 0x0000000d000d7308 */ /* 0x001e220000001000 */
[----:B------:R-:W-:-:S03]  /*0e20*/  LOP3.LUT R12, R20, R91, RZ, 0x3c, !PT ;  /* 0x0000005b140c7212 */ /* 0x000fc600078e3cff */
[----:B------:R-:W-:Y:S02]  /*0e30*/  ISETP.GT.U32.AND P2, PT, R18, R9, PT ;  /* 0x000000091200720c */ /* 0x000fe40003f44070 */
[----:B------:R-:W-:-:S11]  /*0e40*/  ISETP.GE.AND P3, PT, R12, RZ, PT ;  /* 0x000000ff0c00720c */ /* 0x000fd60003f66270 */
[----:B------:R-:W-:Y:S02]  /*0e50*/  @!P2 IMAD.IADD R9, R9, 0x1, -R18 ;  /* 0x000000010909a824 */ /* 0x000fe400078e0a12 */
[----:B0-----:R-:W-:Y:S02]  /*0e60*/  VIADD R14, R13, 0xffffffe ;  /* 0x0ffffffe0d0e7836 */ /* 0x001fe40000000000 */
[----:B------:R-:W-:Y:S01]  /*0e70*/  @!P2 VIADD R8, R8, 0x1 ;  /* 0x000000010808a836 */ /* 0x000fe20000000000 */
[----:B------:R-:W-:Y:S02]  /*0e80*/  ISETP.GE.U32.AND P0, PT, R9, R18, PT ;  /* 0x000000120900720c */ /* 0x000fe40003f06070 */
[----:B------:R-:W0:Y:S01]  /*0e90*/  F2I.FTZ.U32.TRUNC.NTZ R9, R14 ;  /* 0x0000000e00097305 */ /* 0x000e22000021f000 */
[----:B------:R-:W-:-:S10]  /*0ea0*/  ISETP.NE.AND P2, PT, R91, RZ, PT ;  /* 0x000000ff5b00720c */ /* 0x000fd40003f45270 */
[----:B------:R-:W-:-:S04]  /*0eb0*/  @P0 VIADD R8, R8, 0x1 ;  /* 0x0000000108080836 */ /* 0x000fc80000000000 */
[----:B------:R-:W-:Y:S02]  /*0ec0*/  IMAD.MOV.U32 R17, RZ, RZ, R8 ;  /* 0x000000ffff117224 */ /* 0x000fe400078e0008 */
[----:B0-----:R-:W-:Y:S02]  /*0ed0*/  IMAD.MOV R8, RZ, RZ, -R9 ;  /* 0x000000ffff087224 */ /* 0x001fe400078e0a09 */
[----:B------:R-:W-:Y:S01]  /*0ee0*/  @!P3 IMAD.MOV R17, RZ, RZ, -R17 ;  /* 0x000000ffff11b224 */ /* 0x000fe200078e0a11 */
[----:B------:R-:W-:Y:S01]  /*0ef0*/  @!P2 LOP3.LUT R17, RZ, R91, RZ, 0x33, !PT ;  /* 0x0000005bff11a212 */ /* 0x000fe200078e33ff */
[----:B------:R-:W-:Y:S02]  /*0f00*/  IMAD R13, R8, R15, RZ ;  /* 0x0000000f080d7224 */ /* 0x000fe400078e02ff */
[----:B------:R-:W-:Y:S01]  /*0f10*/  IMAD.MOV.U32 R8, RZ, RZ, RZ ;  /* 0x000000ffff087224 */ /* 0x000fe200078e00ff */
[----:B------:R-:W-:-:S03]  /*0f20*/  IABS R12, R17 ;  /* 0x00000011000c7213 */ /* 0x000fc60000000000 */
[----:B------:R-:W-:-:S04]  /*0f30*/  IMAD.HI.U32 R8, R9, R13, R8 ;  /* 0x0000000d09087227 */ /* 0x000fc800078e0008 */
[----:B------:R-:W-:Y:S02]  /*0f40*/  IMAD.MOV.U32 R9, RZ, RZ, R12 ;  /* 0x000000ffff097224 */ /* 0x000fe400078e000c */
[----:B------:R-:W-:Y:S02]  /*0f50*/  IMAD.MOV R12, RZ, RZ, -R17 ;  /* 0x000000ffff0c7224 */ /* 0x000fe400078e0a11 */
[----:B------:R-:W-:-:S04]  /*0f60*/  IMAD.HI.U32 R92, R8, R9, RZ ;  /* 0x00000009085c7227 */ /* 0x000fc800078e00ff */
[----:B------:R-:W-:Y:S02]  /*0f70*/  IMAD.MOV R8, RZ, RZ, -R92 ;  /* 0x000000ffff087224 */ /* 0x000fe400078e0a5c */
[----:B------:R-:W-:Y:S02]  /*0f80*/  IMAD R91, R91, R12, R20 ;  /* 0x0000000c5b5b7224 */ /* 0x000fe400078e0214 */
[----:B------:R-:W-:-:S05]  /*0f90*/  IMAD R8, R15, R8, R9 ;  /* 0x000000080f087224 */ /* 0x000fca00078e0209 */
[----:B------:R-:W-:-:S13]  /*0fa0*/  ISETP.GT.U32.AND P2, PT, R15, R8, PT ;  /* 0x000000080f00720c */ /* 0x000fda0003f44070 */
[----:B------:R-:W-:Y:S02]  /*0fb0*/  @!P2 IMAD.IADD R8, R8, 0x1, -R15 ;  /* 0x000000010808a824 */ /* 0x000fe400078e0a0f */
[----:B------:R-:W-:Y:S01]  /*0fc0*/  @!P2 VIADD R92, R92, 0x1 ;  /* 0x000000015c5ca836 */ /* 0x000fe20000000000 */
[----:B------:R-:W-:Y:S02]  /*0fd0*/  ISETP.NE.AND P2, PT, R16, RZ, PT ;  /* 0x000000ff1000720c */ /* 0x000fe40003f45270 */
[----:B------:R-:W-:Y:S02]  /*0fe0*/  ISETP.GE.U32.AND P0, PT, R8, R15, PT ;  /* 0x0000000f0800720c */ /* 0x000fe40003f06070 */
[----:B------:R-:W-:-:S04]  /*0ff0*/  LOP3.LUT R8, R17, R16, RZ, 0x3c, !PT ;  /* 0x0000001011087212 */ /* 0x000fc800078e3cff */
[----:B------:R-:W-:Y:S01]  /*1000*/  ISETP.GE.AND P3, PT, R8, RZ, PT ;  /* 0x000000ff0800720c */ /* 0x000fe20003f66270 */
[----:B------:R-:W-:-:S04]  /*1010*/  IMAD.MOV R8, RZ, RZ, -R20 ;  /* 0x000000ffff087224 */ /* 0x000fc800078e0a14 */
[----:B------:R-:W-:Y:S02]  /*1020*/  IMAD R95, R10, R8, R95 ;  /* 0x000000080a5f7224 */ /* 0x000fe400078e025f */
[----:B------:R-:W-:-:S06]  /*1030*/  @P0 VIADD R92, R92, 0x1 ;  /* 0x000000015c5c0836 */ /* 0x000fcc0000000000 */
[----:B------:R-:W-:Y:S01]  /*1040*/  @!P3 IMAD.MOV R92, RZ, RZ, -R92 ;  /* 0x000000ffff5cb224 */ /* 0x000fe200078e0a5c */
[----:B------:R-:W-:-:S05]  /*1050*/  @!P2 LOP3.LUT R92, RZ, R16, RZ, 0x33, !PT ;  /* 0x00000010ff5ca212 */ /* 0x000fca00078e33ff */
[----:B------:R-:W-:-:S04]  /*1060*/  IMAD.MOV R9, RZ, RZ, -R92 ;  /* 0x000000ffff097224 */ /* 0x000fc800078e0a5c */
[----:B------:R-:W-:Y:S01]  /*1070*/  IMAD R8, R16, R9, R17 ;  /* 0x0000000910087224 */ /* 0x000fe200078e0211 */
[----:B------:R-:W-:Y:S06]  /*1080*/  @!P1 BRA `(.L_x_12) ;  /* 0x00000000000c9947 */ /* 0x000fec0003800000 */
[----:B------:R-:W-:Y:S01]  /*1090*/  UCGABAR_WAIT ;  /* 0x0000000000007dc7 */ /* 0x000fe20008000000 */
[----:B------:R-:W-:Y:S01]  /*10a0*/  CCTL.IVALL ;  /* 0x00000000ff00798f */ /* 0x000fe20002000000 */
[----:B------:R-:W-:Y:S05]  /*10b0*/  BRA `(.L_x_13) ;  /* 0x0000000000047947 */ /* 0x000fea0003800000 */
.L_x_12:
[----:B------:R-:W-:Y:S06]  /*10c0*/  BAR.SYNC.DEFER_BLOCKING 0x0 ;  /* 0x0000000000007b1d */ /* 0x000fec0000010000 */
.L_x_13:
[----:B------:R-:W0:Y:S01]  /*10d0*/  LDC R12, c[0x0][0x294] ;  /* 0x0000a500ff0c7b82 */ /* 0x000e220000000800 */
[----:B------:R-:W-:Y:S01]  /*10e0*/  ISETP.NE.AND P0, PT, R6, RZ, PT ;  /* 0x000000ff0600720c */ /* 0x000fe20003f05270 */
[----:B0-----:R-:W-:-:S05]  /*10f0*/  VIADD R9, R12, 0x1f ;  /* 0x0000001f0c097836 */ /* 0x001fca0000000000 */
[----:B------:R-:W-:-:S04]  /*1100*/  SHF.R.S32.HI R10, RZ, 0x1f, R9 ;  /* 0x0000001fff0a7819 */ /* 0x000fc80000011409 */
[----:B------:R-:W-:-:S04]  /*1110*/  LEA.HI R9, R10, R9, RZ, 0x5 ;  /* 0x000000090a097211 */ /* 0x000fc800078f28ff */
[----:B------:R-:W-:Y:S01]  /*1120*/  SHF.R.S32.HI R9, RZ, 0x5, R9 ;  /* 0x00000005ff097819 */ /* 0x000fe20000011409 */
[----:B------:R-:W-:Y:S06]  /*1130*/  @!P0 BRA `(.L_x_14) ;  /* 0x0000005800888947 */ /* 0x000fec0003800000 */
[----:B------:R-:W-:-:S13]  /*1140*/  ISETP.NE.AND P0, PT, R6, 0x1, PT ;  /* 0x000000010600780c */ /* 0x000fda0003f05270 */
[----:B------:R-:W-:Y:S05]  /*1150*/  @P0 EXIT ;  /* 0x000000000000094d */ /* 0x000fea0003800000 */
[----:B------:R-:W-:Y:S01]  /*1160*/  ISETP.GE.AND P0, PT, R12, 0x1, PT ;  /* 0x000000010c00780c */ /* 0x000fe20003f06270 */
[----:B------:R-:W-:Y:S01]  /*1170*/  UMOV UR4, URZ ;  /* 0x0000003f00047c82 */ /* 0x000fe20008000000 */
[----:B------:R-:W-:Y:S02]  /*1180*/  CS2R R54, SRZ ;  /* 0x0000000000367805 */ /* 0x000fe4000001ff00 */
[----:B------:R-:W-:Y:S02]  /*1190*/  CS2R R56, SRZ ;  /* 0x0000000000387805 */ /* 0x000fe4000001ff00 */
[----:B------:R-:W-:Y:S02]  /*11a0*/  CS2R R58, SRZ ;  /* 0x00000000003a7805 */ /* 0x000fe4000001ff00 */
[----:B------:R-:W-:Y:S02]  /*11b0*/  CS2R R60, SRZ ;  /* 0x00000000003c7805 */ /* 0x000fe4000001ff00 */
[----:B------:R-:W-:-:S02]  /*11c0*/  CS2R R62, SRZ ;  /* 0x00000000003e7805 */ /* 0x000fc4000001ff00 */
[----:B------:R-:W-:Y:S02]  /*11d0*/  CS2R R64, SRZ ;  /* 0x0000000000407805 */ /* 0x000fe4000001ff00 */
        /* <DEDUP_REMOVED lines=25> */
[----:B------:R-:W-:Y:S01]  /*1370*/  CS2R R52, SRZ ;  /* 0x0000000000347805 */ /* 0x000fe2000001ff00 */
[----:B------:R-:W-:Y:S06]  /*1380*/  @!P0 BRA `(.L_x_15) ;  /* 0x0000000000988947 */ /* 0x000fec0003800000 */
[----:B------:R-:W-:-:S04]  /*1390*/  LOP3.LUT R4, R2, 0x1, RZ, 0xfc, !PT ;  /* 0x0000000102047812 */ /* 0x000fc800078efcff */
[----:B------:R-:W-:-:S13]  /*13a0*/  ISETP.NE.AND P0, PT, R4, 0x3, PT ;  /* 0x000000030400780c */ /* 0x000fda0003f05270 */
[----:B------:R-:W-:Y:S05]  /*13b0*/  @!P0 BRA `(.L_x_16) ;  /* 0x0000000000048947 */ /* 0x000fea0003800000 */
[----:B------:R-:W-:Y:S01]  /*13c0*/  BPT.TRAP 0x1 ;  /* 0x000000040000795c */ /* 0x000fe20000300000 */
.L_x_16:
[----:B------:R-:W0:Y:S01]  /*13d0*/  S2UR UR5, SR_CgaCtaId ;  /* 0x00000000000579c3 */ /* 0x000e220000008800 */
[----:B------:R-:W-:Y:S01]  /*13e0*/  SHF.L.U32 R4, RZ, 0x1f, RZ ;  /* 0x0000001fff047819 */ /* 0x000fe200000006ff */
[----:B------:R-:W-:Y:S02]  /*13f0*/  UMOV UR4, 0x400 ;  /* 0x0000040000047882 */ /* 0x000fe40000000000 */
[----:B0-----:R-:W-:-:S12]  /*1400*/  ULEA UR4, UR5, UR4, 0x18 ;  /* 0x0000000405047291 */ /* 0x001fd8000f8ec03f */
.L_x_17:
[----:B0-----:R-:W-:-:S04]  /*1410*/  IMAD.U32 R5, RZ, RZ, UR4 ;  /* 0x00000004ff057e24 */ /* 0x001fc8000f8e00ff */
[----:B------:R0:W1:Y:S03]  /*1420*/  SYNCS.PHASECHK.TRANS64.TRYWAIT P0, [R5+URZ+0x36000], R4 ;  /* 0x03600004050075a7 */ /* 0x000066000800017f */
[----:B-1----:R-:W-:Y:S05]  /*1430*/  @!P0 NANOSLEEP.SYNCS 0x989680 ;  /* 0x009896800000895d */ /* 0x002fea0003900000 */
[----:B------:R-:W1:Y:S02]  /*1440*/  @!P0 SYNCS.PHASECHK.TRANS64 P0, [R5+URZ+0x36000], R4 ;  /* 0x03600004050085a7 */ /* 0x000e64000800007f */
[----:B-1----:R-:W-:Y:S05]  /*1450*/  @!P0 BRA `(.L_x_17) ;  /* 0xfffffffc00ec8947 */ /* 0x002fea000383ffff */
[----:B------:R-:W-:Y:S01]  /*1460*/  UIADD3 UR5, UR4, 0x24000, URZ ;  /* 0x0002400004057890 */ /* 0x000fe2000fffe03f */
[----:B------:R-:W-:Y:S01]  /*1470*/  WARPGROUP.ARRIVE ;  /* 0x00000000000079c5 */ /* 0x000fe20000000000 */
[----:B------:R-:W-:Y:S02]  /*1480*/  USHF.R.U32.HI UR4, URZ, 0x4, UR4 ;  /* 0x000000043f047899 */ /* 0x000fe40008011604 */
[----:B------:R-:W-:Y:S02]  /*1490*/  USHF.R.U32.HI UR5, URZ, 0x4, UR5 ;  /* 0x000000043f057899 */ /* 0x000fe40008011605 */
[----:B------:R-:W-:Y:S02]  /*14a0*/  ULOP3.LUT UR8, UR4, 0x3fff, URZ, 0xc0, !UPT ;  /* 0x00003fff04087892 */ /* 0x000fe4000f8ec03f */
[----:B------:R-:W-:Y:S02]  /*14b0*/  ULOP3.LUT UR9, UR5, 0x3fff, URZ, 0xc0, !UPT ;  /* 0x00003fff05097892 */ /* 0x000fe4000f8ec03f */
[----:B------:R-:W-:Y:S01]  /*14c0*/  UIADD3 UR10, UR8, 0x100, URZ ;  /* 0x00000100080a7890 */ /* 0x000fe2000fffe03f */
[----:B------:R-:W-:-:S02]  /*14d0*/  UMOV UR5, 0x40000040 ;  /* 0x4000004000057882 */ /* 0x000fc40000000000 */
[----:B------:R-:W-:Y:S01]  /*14e0*/  UMOV UR4, UR8 ;  /* 0x0000000800047c82 */ /* 0x000fe20008000000 */
[----:B------:R-:W-:Y:S01]  /*14f0*/  UMOV UR7, 0x40000040 ;  /* 0x4000004000077882 */ /* 0x000fe20000000000 */
[----:B------:R-:W-:Y:S02]  /*1500*/  UMOV UR6, UR9 ;  /* 0x0000000900067c82 */ /* 0x000fe40008000000 */
[----:B------:R-:W-:Y:S01]  /*1510*/  HGMMA.64x64x16.F32.BF16 R56, gdesc[UR4].tnspA.tnspB, RZ, !UPT ;  /* 0x60e00000043879f0 */ /* 0x000fe2000c7018ff */
[----:B------:R-:W-:Y:S01]  /*1520*/  UMOV UR4, UR10 ;  /* 0x0000000a00047c82 */ /* 0x000fe20008000000 */
[----:B------:R-:W-:Y:S02]  /*1530*/  UMOV UR5, 0x40000040 ;  /* 0x4000004000057882 */ /* 0x000fe40000000000 */
[----:B------:R-:W-:Y:S01]  /*1540*/  HGMMA.64x64x16.F32.BF16 R24, gdesc[UR4].tnspA.tnspB, RZ, !UPT ;  /* 0x60e00000041879f0 */ /* 0x000fe2000c7018ff */
[----:B------:R-:W-:Y:S02]  /*1550*/  UIADD3 UR4, UR8, 0x80, URZ ;  /* 0x0000008008047890 */ /* 0x000fe4000fffe03f */
[----:B------:R-:W-:-:S02]  /*1560*/  UIADD3 UR6, UR9, 0x80, URZ ;  /* 0x0000008009067890 */ /* 0x000fc4000fffe03f */
[----:B------:R-:W-:Y:S01]  /*1570*/  UIADD3 UR8, UR8, 0x180, URZ ;  /* 0x0000018008087890 */ /* 0x000fe2000fffe03f */
[----:B------:R-:W-:Y:S01]  /*1580*/  UMOV UR5, 0x40000040 ;  /* 0x4000004000057882 */ /* 0x000fe20000000000 */
[----:B------:R-:W-:-:S05]  /*1590*/  UMOV UR7, 0x40000040 ;  /* 0x4000004000077882 */ /* 0x000fca0000000000 */
[----:B------:R-:W-:Y:S01]  /*15a0*/  HGMMA.64x64x16.F32.BF16 R56, gdesc[UR4].tnspA.tnspB, R56 ;  /* 0x60e00000043879f0 */ /* 0x000fe20008701838 */
[----:B------:R-:W-:Y:S01]  /*15b0*/  UMOV UR4, UR8 ;  /* 0x0000000800047c82 */ /* 0x000fe20008000000 */
[----:B------:R-:W-:Y:S02]  /*15c0*/  UMOV UR5, 0x40000040 ;  /* 0x4000004000057882 */ /* 0x000fe40000000000 */
[----:B------:R-:W-:Y:S01]  /*15d0*/  HGMMA.64x64x16.F32.BF16 R24, gdesc[UR4].tnspA.tnspB, R24, gsb0 ;  /* 0x60e00000041879f0 */ /* 0x000fe20008001818 */
[----:B------:R-:W-:-:S05]  /*15e0*/  UMOV UR4, 0x1 ;  /* 0x0000000100047882 */ /* 0x000fca0000000000 */
.L_x_15:
[----:B0-----:R-:W-:-:S05]  /*15f0*/  VIMNMX R4, R9, 0x1, PT ;  /* 0x0000000109047848 */ /* 0x001fca0003fe0100 */
[----:B------:R-:W-:-:S05]  /*1600*/  IMAD.IADD R4, R9, 0x1, -R4 ;  /* 0x0000000109047824 */ /* 0x000fca00078e0a04 */
[----:B------:R-:W-:-:S13]  /*1610*/  ISETP.GE.AND P0, PT, R4, 0x1, PT ;  /* 0x000000010400780c */ /* 0x000fda0003f06270 */
[----:B------:R-:W-:Y:S05]  /*1620*/  @!P0 BRA `(.L_x_18) ;  /* 0x0000000400088947 */ /* 0x000fea0003800000 */
[----:B------:R-:W0:Y:S01]  /*1630*/  S2UR UR6, SR_CgaCtaId ;  /* 0x00000000000679c3 */ /* 0x000e220000008800 */
[----:B------:R-:W-:Y:S01]  /*1640*/  UMOV UR5, 0x400 ;  /* 0x0000040000057882 */ /* 0x000fe20000000000 */
[----:B------:R-:W-:Y:S01]  /*1650*/  LOP3.LUT R10, R2, 0x1, RZ, 0xfc, !PT ;  /* 0x00000001020a7812 */ /* 0x000fe200078efcff */
[----:B------:R-:W-:Y:S01]  /*1660*/  IMAD.MOV.U32 R9, RZ, RZ, RZ ;  /* 0x000000ffff097224 */ /* 0x000fe200078e00ff */
[----:B------:R-:W-:Y:S01]  /*1670*/  UISETP.NE.U32.AND UP0, UPT, UR4, URZ, UPT ;  /* 0x0000003f0400728c */ /* 0x000fe2000bf05070 */
[----:B------:R-:W-:Y:S01]  /*1680*/  IMAD.MOV.U32 R5, RZ, RZ, RZ ;  /* 0x000000ffff057224 */ /* 0x000fe200078e00ff */
[----:B0-----:R-:W-:-:S04]  /*1690*/  ULEA UR14, UR6, UR5, 0x18 ;  /* 0x00000005060e7291 */ /* 0x001fc8000f8ec03f */
[----:B------:R-:W-:Y:S02]  /*16a0*/  UIADD3 UR6, UR14, 0x24000, URZ ;  /* 0x000240000e067890 */ /* 0x000fe4000fffe03f */
[----:B------:R-:W-:Y:S02]  /*16b0*/  USHF.R.U32.HI UR5, URZ, 0x4, UR14 ;  /* 0x000000043f057899 */ /* 0x000fe4000801160e */
[----:B------:R-:W-:Y:S02]  /*16c0*/  USHF.R.U32.HI UR6, URZ, 0x4, UR6 ;  /* 0x000000043f067899 */ /* 0x000fe40008011606 */
[----:B------:R-:W-:Y:S02]  /*16d0*/  ULOP3.LUT UR15, UR5, 0x3fff, URZ, 0xc0, !UPT ;  /* 0x00003fff050f7892 */ /* 0x000fe4000f8ec03f */
[----:B------:R-:W-:-:S12]  /*16e0*/  ULOP3.LUT UR16, UR6, 0x3fff, URZ, 0xc0, !UPT ;  /* 0x00003fff06107892 */ /* 0x000fd8000f8ec03f */
.L_x_23:
[----:B------:R-:W-:-:S13]  /*16f0*/  ISETP.NE.AND P1, PT, R10, 0x3, PT ;  /* 0x000000030a00780c */ /* 0x000fda0003f25270 */
[----:B------:R-:W-:Y:S05]  /*1700*/  @!P1 BRA `(.L_x_19) ;  /* 0x0000000000049947 */ /* 0x000fea0003800000 */
[----:B------:R-:W-:Y:S01]  /*1710*/  BPT.TRAP 0x1 ;  /* 0x000000040000795c */ /* 0x000fe20000300000 */
.L_x_19:
[----:B------:R-:W-:Y:S01]  /*1720*/  SHF.L.U32 R6, R9, 0x1f, RZ ;  /* 0x0000001f09067819 */ /* 0x000fe200000006ff */
[----:B------:R-:W-:-:S12]  /*1730*/  ULEA UR5, UR4, UR14, 0x3 ;  /* 0x0000000e04057291 */ /* 0x000fd8000f8e183f */
.L_x_20:
[----:B0-----:R-:W-:-:S04]  /*1740*/  IMAD.U32 R7, RZ, RZ, UR5 ;  /* 0x00000005ff077e24 */ /* 0x001fc8000f8e00ff */
[----:B------:R0:W1:Y:S03]  /*1750*/  SYNCS.PHASECHK.TRANS64.TRYWAIT P0, [R7+URZ+0x36000], R6 ;  /* 0x03600006070075a7 */ /* 0x000066000800017f */
[----:B-1----:R-:W-:Y:S05]  /*1760*/  @!P0 NANOSLEEP.SYNCS 0x989680 ;  /* 0x009896800000895d */ /* 0x002fea0003900000 */
[----:B------:R-:W1:Y:S02]  /*1770*/  @!P0 SYNCS.PHASECHK.TRANS64 P0, [R7+URZ+0x36000], R6 ;  /* 0x03600006070085a7 */ /* 0x000e64000800007f */
[----:B-1----:R-:W-:Y:S05]  /*1780*/  @!P0 BRA `(.L_x_20) ;  /* 0xfffffffc00ec8947 */ /* 0x002fea000383ffff */
[----:B------:R-:W-:Y:S01]  /*1790*/  ULEA UR6, UR4, UR15, 0x9 ;  /* 0x0000000f04067291 */ /* 0x000fe2000f8e483f */
[----:B------:R-:W-:Y:S01]  /*17a0*/  WARPGROUP.ARRIVE ;  /* 0x00000000000079c5 */ /* 0x000fe20000000000 */
[----:B------:R-:W-:Y:S02]  /*17b0*/  ULEA UR5, UR4, UR16, 0x8 ;  /* 0x0000001004057291 */ /* 0x000fe4000f8e403f */
[----:B------:R-:W-:Y:S01]  /*17c0*/  UIADD3 UR7, UR6, 0x100, URZ ;  /* 0x0000010006077890 */ /* 0x000fe2000fffe03f */
[----:B------:R-:W-:Y:S02]  /*17d0*/  UMOV UR11, 0x40000040 ;  /* 0x40000040000b7882 */ /* 0x000fe40000000000 */
[----:B------:R-:W-:Y:S01]  /*17e0*/  UMOV UR8, UR6 ;  /* 0x0000000600087c82 */ /* 0x000fe20008000000 */
[----:B------:R-:W-:Y:S01]  /*17f0*/  UMOV UR9, 0x40000040 ;  /* 0x4000004000097882 */ /* 0x000fe20000000000 */
[----:B------:R-:W-:Y:S02]  /*1800*/  UMOV UR10, UR5 ;  /* 0x00000005000a7c82 */ /* 0x000fe40008000000 */
[----:B------:R-:W-:Y:S01]  /*1810*/  HGMMA.64x64x16.F32.BF16 R56, gdesc[UR8].tnspA.tnspB, R56, UP0 ;  /* 0x60e00000083879f0 */ /* 0x000fe2000bf01838 */
[----:B------:R-:W-:Y:S01]  /*1820*/  UMOV UR8, UR7 ;  /* 0x0000000700087c82 */ /* 0x000fe20008000000 */
[----:B------:R-:W-:-:S02]  /*1830*/  UMOV UR9, 0x40000040 ;  /* 0x4000004000097882 */ /* 0x000fc40000000000 */
[----:B------:R-:W-:Y:S01]  /*1840*/  HGMMA.64x64x16.F32.BF16 R24, gdesc[UR8].tnspA.tnspB, R24, UP0 ;  /* 0x60e00000081879f0 */ /* 0x000fe2000bf01818 */
[----:B------:R-:W-:Y:S02]  /*1850*/  UIADD3 UR10, UR5, 0x80, URZ ;  /* 0x00000080050a7890 */ /* 0x000fe4000fffe03f */
[----:B------:R-:W-:Y:S02]  /*1860*/  UIADD3 UR8, UR6, 0x80, URZ ;  /* 0x0000008006087890 */ /* 0x000fe4000fffe03f */
[----:B------:R-:W-:Y:S01]  /*1870*/  UIADD3 UR6, UR6, 0x180, URZ ;  /* 0x0000018006067890 */ /* 0x000fe2000fffe03f */
[----:B------:R-:W-:Y:S01]  /*1880*/  UMOV UR11, 0x40000040 ;  /* 0x40000040000b7882 */ /* 0x000fe20000000000 */
[----:B------:R-:W-:-:S05]  /*1890*/  UMOV UR9, 0x40000040 ;  /* 0x4000004000097882 */ /* 0x000fca0000000000 */
[----:B------:R-:W-:Y:S01]  /*18a0*/  HGMMA.64x64x16.F32.BF16 R56, gdesc[UR8].tnspA.tnspB, R56 ;  /* 0x60e00000083879f0 */ /* 0x000fe20008701838 */
[----:B------:R-:W-:Y:S01]  /*18b0*/  UMOV UR8, UR6 ;  /* 0x0000000600087c82 */ /* 0x000fe20008000000 */
[----:B------:R-:W-:Y:S02]  /*18c0*/  UMOV UR9, 0x40000040 ;  /* 0x4000004000097882 */ /* 0x000fe40000000000 */
[----:B------:R-:W-:Y:S03]  /*18d0*/  HGMMA.64x64x16.F32.BF16 R24, gdesc[UR8].tnspA.tnspB, R24, gsb0 ;  /* 0x60e00000081879f0 */ /* 0x000fe60008001818 */
[----:B------:R-:W-:Y:S02]  /*18e0*/  WARPGROUP.DEPBAR.LE gsb0, 0x1 ;  /* 0x00008000000079c5 */ /* 0x000fe40000010100 */
[----:B------:R-:W-:Y:S05]  /*18f0*/  @!P1 BRA `(.L_x_21) ;  /* 0x0000000000049947 */ /* 0x000fea0003800000 */
[----:B------:R-:W-:Y:S01]  /*1900*/  BPT.TRAP 0x1 ;  /* 0x000000040000795c */ /* 0x000fe20000300000 */
.L_x_21:
[----:B------:R-:W-:-:S13]  /*1910*/  ISETP.NE.AND P0, PT, R3, RZ, PT ;  /* 0x000000ff0300720c */ /* 0x000fda0003f05270 */
[----:B0-----:R-:W-:-:S05]  /*1920*/  @P0 LEA R6, R5, UR14, 0x3 ;  /* 0x0000000e05060c11 */ /* 0x001fca000f8e18ff */
[----:B------:R-:W-:-:S05]  /*1930*/  @P0 VIADD R7, R6, 0x36090 ;  /* 0x0003609006070836 */ /* 0x000fca0000000000 */
[----:B------:R-:W-:-:S04]  /*1940*/  @P0 PRMT R7, R0, 0x654, R7 ;  /* 0x0000065400070816 */ /* 0x000fc80000000007 */
[----:B------:R0:W-:Y:S01]  /*1950*/  @P0 SYNCS.ARRIVE.TRANS64.RED.A1T0 RZ, [R7+URZ], RZ ;  /* 0x000000ff07ff09a7 */ /* 0x0001e2000810043f */
[----:B------:R-:W-:-:S13]  /*1960*/  ISETP.GT.U32.AND P0, PT, R2, 0x1, PT ;  /* 0x000000010200780c */ /* 0x000fda0003f04070 */
[----:B0-----:R-:W-:Y:S05]  /*1970*/  @P0 BRA `(.L_x_22) ;  /* 0x0000000000040947 */ /* 0x001fea0003800000 */
[----:B------:R-:W-:Y:S01]  /*1980*/  BPT.TRAP 0x1 ;  /* 0x000000040000795c */ /* 0x000fe20000300000 */
.L_x_22:
[----:B------:R-:W-:Y:S01]  /*1990*/  UIADD3 UR4, UR4, 0x1, URZ ;  /* 0x0000000104047890 */ /* 0x000fe2000fffe03f */
[C---:B------:R-:W-:Y:S01]  /*19a0*/  ISETP.GT.AND P1, PT, R4.reuse, 0x1, PT ;  /* 0x000000010400780c */ /* 0x040fe20003f24270 */
[----:B------:R-:W-:Y:S02]  /*19b0*/  VIADD R5, R5, 0x1 ;  /* 0x0000000105057836 */ /* 0x000fe40000000000 */
[----:B------:R-:W-:Y:S01]  /*19c0*/  UISETP.NE.AND UP0, UPT, UR4, 0x12, UPT ;  /* 0x000000120400788c */ /* 0x000fe2000bf05270 */
[----:B------:R-:W-:Y:S02]  /*19d0*/  VIADD R4, R4, 0xffffffff ;  /* 0xffffffff04047836 */ /* 0x000fe40000000000 */
[C---:B------:R-:W-:Y:S01]  /*19e0*/  ISETP.NE.AND P0, PT, R5.reuse, 0x12, PT ;  /* 0x000000120500780c */ /* 0x040fe20003f05270 */
[----:B------:R-:W-:Y:S02]  /*19f0*/  USEL UR5, URZ, 0x1, UP0 ;  /* 0x000000013f057887 */ /* 0x000fe40008000000 */
[----:B------:R-:W-:Y:S01]  /*1a00*/  USEL UR4, UR4, URZ, UP0 ;  /* 0x0000003f04047287 */ /* 0x000fe20008000000 */
[----:B------:R-:W-:Y:S01]  /*1a10*/  SEL R5, R5, RZ, P0 ;  /* 0x000000ff05057207 */ /* 0x000fe20000000000 */
[----:B------:R-:W-:-:S02]  /*1a20*/  UPLOP3.LUT UP0, UPT, UPT, UPT, UPT, 0x80, 0x0 ;  /* 0x000000000000789c */ /* 0x000fc40003f0f070 */
[----:B------:R-:W-:Y:S01]  /*1a30*/  LOP3.LUT R9, R9, UR5, RZ, 0x3c, !PT ;  /* 0x0000000509097c12 */ /* 0x000fe2000f8e3cff */
[----:B------:R-:W-:Y:S08]  /*1a40*/  @P1 BRA `(.L_x_23) ;  /* 0xfffffffc00281947 */ /* 0x000ff0000383ffff */
.L_x_18:
[----:B------:R-:W0:Y:S01]  /*1a50*/  LDC R4, c[0x0][0x294] ;  /* 0x0000a500ff047b82 */ /* 0x000e220000000800 */
[----:B------:R-:W-:Y:S02]  /*1a60*/  WARPGROUP.DEPBAR.LE gsb0, 0x0 ;  /* 0x00008000000079c5 */ /* 0x000fe40000010000 */
[----:B0-----:R-:W-:-:S13]  /*1a70*/  ISETP.GE.AND P0, PT, R4, 0x1, PT ;  /* 0x000000010400780c */ /* 0x001fda0003f06270 */
[----:B------:R-:W-:Y:S05]  /*1a80*/  @!P0 BRA `(.L_x_24) ;  /* 0x00000000006c8947 */ /* 0x000fea0003800000 */
[----:B------:R-:W-:-:S04]  /*1a90*/  LOP3.LUT R5, R2, 0x1, RZ, 0xfc, !PT ;  /* 0x0000000102057812 */ /* 0x000fc800078efcff */
[----:B------:R-:W-:-:S13]  /*1aa0*/  ISETP.NE.AND P0, PT, R5, 0x3, PT ;  /* 0x000000030500780c */ /* 0x000fda0003f05270 */
[----:B------:R-:W-:Y:S05]  /*1ab0*/  @!P0 BRA `(.L_x_25) ;  /* 0x0000000000048947 */ /* 0x000fea0003800000 */
[----:B------:R-:W-:Y:S01]  /*1ac0*/  BPT.TRAP 0x1 ;  /* 0x000000040000795c */ /* 0x000fe20000300000 */
.L_x_25:
[----:B------:R-:W-:Y:S01]  /*1ad0*/  ISETP.NE.AND P0, PT, R3, RZ, PT ;  /* 0x000000ff0300720c */ /* 0x000fe20003f05270 */
[----:B------:R-:W-:Y:S01]  /*1ae0*/  BSSY B0, `(.L_x_26) ;  /* 0x0000013000007945 */ /* 0x000fe20003800000 */
[----:B------:R-:W-:-:S11]  /*1af0*/  ISETP.GT.U32.AND P1, PT, R2, 0x1, PT ;  /* 0x000000010200780c */ /* 0x000fd60003f24070 */
[----:B------:R-:W-:Y:S05]  /*1b00*/  @!P0 BRA `(.L_x_27) ;  /* 0x0000000000408947 */ /* 0x000fea0003800000 */
[----:B------:R-:W-:Y:S01]  /*1b10*/  VIADD R4, R4, 0x1f ;  /* 0x0000001f04047836 */ /* 0x000fe20000000000 */
[----:B------:R-:W0:Y:S04]  /*1b20*/  S2R R6, SR_CgaCtaId ;  /* 0x0000000000067919 */ /* 0x000e280000008800 */
[----:B------:R-:W-:-:S04]  /*1b30*/  SHF.R.S32.HI R3, RZ, 0x1f, R4 ;  /* 0x0000001fff037819 */ /* 0x000fc80000011404 */
[----:B------:R-:W-:-:S04]  /*1b40*/  LEA.HI R3, R3, R4, RZ, 0x5 ;  /* 0x0000000403037211 */ /* 0x000fc800078f28ff */
[----:B------:R-:W-:-:S04]  /*1b50*/  SHF.R.S32.HI R3, RZ, 0x5, R3 ;  /* 0x00000005ff037819 */ /* 0x000fc80000011403 */
[----:B------:R-:W-:-:S05]  /*1b60*/  VIMNMX R2, R3, 0x1, PT ;  /* 0x0000000103027848 */ /* 0x000fca0003fe0100 */
[----:B------:R-:W-:-:S04]  /*1b70*/  IMAD.IADD R5, R3, 0x1, -R2 ;  /* 0x0000000103057824 */ /* 0x000fc800078e0a02 */
[----:B------:R-:W-:-:S05]  /*1b80*/  IMAD.WIDE.U32 R2, R5, 0x38e38e39, RZ ;  /* 0x38e38e3905027825 */ /* 0x000fca00078e00ff */
[----:B------:R-:W-:Y:S02]  /*1b90*/  SHF.R.U32.HI R2, RZ, 0x2, R3 ;  /* 0x00000002ff027819 */ /* 0x000fe40000011603 */
[----:B------:R-:W-:-:S03]  /*1ba0*/  MOV R3, 0x400 ;  /* 0x0000040000037802 */ /* 0x000fc60000000f00 */
[----:B------:R-:W-:Y:S01]  /*1bb0*/  IMAD R2, R2, -0x12, R5 ;  /* 0xffffffee02027824 */ /* 0x000fe200078e0205 */
[----:B0-----:R-:W-:-:S05]  /*1bc0*/  LEA R3, R6, R3, 0x18 ;  /* 0x0000000306037211 */ /* 0x001fca00078ec0ff */
[----:B------:R-:W-:-:S04]  /*1bd0*/  IMAD R2, R2, 0x8, R3 ;  /* 0x0000000802027824 */ /* 0x000fc800078e0203 */
[----:B------:R-:W-:-:S05]  /*1be0*/  VIADD R3, R2, 0x36090 ;  /* 0x0003609002037836 */ /* 0x000fca0000000000 */
[----:B------:R-:W-:-:S04]  /*1bf0*/  PRMT R3, R0, 0x654, R3 ;  /* 0x0000065400037816 */ /* 0x000fc80000000003 */
[----:B------:R0:W-:Y:S03]  /*1c00*/  SYNCS.ARRIVE.TRANS64.RED.A1T0 RZ, [R3+URZ], RZ ;  /* 0x000000ff03ff79a7 */ /* 0x0001e6000810043f */
.L_x_27:
[----:B------:R-:W-:Y:S05]  /*1c10*/  BSYNC B0 ;  /* 0x0000000000007941 */ /* 0x000fea0003800000 */
.L_x_26:
[----:B------:R-:W-:Y:S05]  /*1c20*/  @P1 BRA `(.L_x_24) ;  /* 0x0000000000041947 */ /* 0x000fea0003800000 */
[----:B------:R-:W-:Y:S01]  /*1c30*/  BPT.TRAP 0x1 ;  /* 0x000000040000795c */ /* 0x000fe20000300000 */
.L_x_24:
[----:B------:R-:W0:Y:S01]  /*1c40*/  S2R R0, SR_TID.X ;  /* 0x0000000000007919 */ /* 0x000e220000002100 */
[----:B------:R-:W1:Y:S01]  /*1c50*/  LDC.64 R18, c[0x0][0x658] ;  /* 0x00019600ff127b82 */ /* 0x000e620000000a00 */
[----:B------:R-:W3:Y:S01]  /*1c60*/  S2R R11, SR_CTAID.X ;  /* 0x00000000000b7919 */ /* 0x000ee20000002500 */
[----:B0-----:R-:W-:-:S04]  /*1c70*/  SHF.R.S32.HI R3, RZ, 0x1f, R0 ;  /* 0x0000001fff037819 */ /* 0x001fc80000011400 */
[----:B------:R-:W-:Y:S01]  /*1c80*/  LEA.HI R3, R3, R0, RZ, 0x7 ;  /* 0x0000000003037211 */ /* 0x000fe200078f38ff */
[----:B---3--:R-:W-:-:S03]  /*1c90*/  IMAD.SHL.U32 R10, R11, 0x80, RZ ;  /* 0x000000800b0a7824 */ /* 0x008fc600078e00ff */
[----:B------:R-:W-:-:S05]  /*1ca0*/  LOP3.LUT R3, R3, 0xffffff80, RZ, 0xc0, !PT ;  /* 0xffffff8003037812 */ /* 0x000fca00078ec0ff */
[----:B------:R-:W-:Y:S02]  /*1cb0*/  IMAD.IADD R7, R0, 0x1, -R3 ;  /* 0x0000000100077824 */ /* 0x000fe400078e0a03 */
[----:B------:R-:W0:Y:S03]  /*1cc0*/  LDC.64 R2, c[0x0][0x280] ;  /* 0x0000a000ff027b82 */ /* 0x000e260000000a00 */
[----:B------:R-:W-:-:S04]  /*1cd0*/  SHF.R.S32.HI R6, RZ, 0x1f, R7 ;  /* 0x0000001fff067819 */ /* 0x000fc80000011407 */
[CC--:B------:R-:W-:Y:S02]  /*1ce0*/  LEA.HI R0, R6.reuse, R7.reuse, RZ, 0x2 ;  /* 0x0000000706007211 */ /* 0x0c0fe400078f10ff */
[----:B------:R-:W-:Y:S02]  /*1cf0*/  LEA.HI R6, R6, R7, RZ, 0x5 ;  /* 0x0000000706067211 */ /* 0x000fe400078f28ff */
[--C-:B------:R-:W-:Y:S02]  /*1d00*/  SHF.R.S32.HI R4, RZ, 0x2, R0.reuse ;  /* 0x00000002ff047819 */ /* 0x100fe40000011400 */
[----:B------:R-:W-:Y:S02]  /*1d10*/  SHF.R.S32.HI R5, RZ, 0x1f, R0 ;  /* 0x0000001fff057819 */ /* 0x000fe40000011400 */
[----:B------:R-:W-:Y:S02]  /*1d20*/  LOP3.LUT R0, R0, 0xfffffffc, RZ, 0xc0, !PT ;  /* 0xfffffffc00007812 */ /* 0x000fe400078ec0ff */
[----:B------:R-:W-:-:S02]  /*1d30*/  LEA.HI R5, R5, R4, RZ, 0x3 ;  /* 0x0000000405057211 */ /* 0x000fc400078f18ff */
[----:B------:R-:W-:Y:S01]  /*1d40*/  SHF.R.S32.HI R9, RZ, 0x5, R6 ;  /* 0x00000005ff097819 */ /* 0x000fe20000011406 */
[----:B------:R-:W-:Y:S01]  /*1d50*/  IMAD.IADD R0, R7, 0x1, -R0 ;  /* 0x0000000107007824 */ /* 0x000fe200078e0a00 */
[----:B------:R-:W-:Y:S02]  /*1d60*/  LOP3.LUT R5, R5, 0xfffffff8, RZ, 0xc0, !PT ;  /* 0xfffffff805057812 */ /* 0x000fe400078ec0ff */
[----:B0-----:R-:W-:Y:S01]  /*1d70*/  ISETP.GE.AND P0, PT, R10, R2, PT ;  /* 0x000000020a00720c */ /* 0x001fe20003f06270 */
[----:B------:R-:W-:Y:S02]  /*1d80*/  IMAD.SHL.U32 R14, R0, 0x2, RZ ;  /* 0x00000002000e7824 */ /* 0x000fe400078e00ff */
[----:B------:R-:W-:-:S03]  /*1d90*/  IMAD.IADD R4, R4, 0x1, -R5 ;  /* 0x0000000104047824 */ /* 0x000fc600078e0a05 */
[----:B------:R-:W-:Y:S02]  /*1da0*/  SHF.R.S32.HI R15, RZ, 0x1f, R14 ;  /* 0x0000001fff0f7819 */ /* 0x000fe4000001140e */
[----:B------:R-:W-:-:S03]  /*1db0*/  SHF.R.S32.HI R5, RZ, 0x1f, R4 ;  /* 0x0000001fff057819 */ /* 0x000fc60000011404 */
[----:B------:R-:W-:-:S04]  /*1dc0*/  IMAD.WIDE R22, R9, 0x10, R4 ;  /* 0x0000001009167825 */ /* 0x000fc800078e0204 */
[----:B------:R-:W-:Y:S01]  /*1dd0*/  IMAD.WIDE R22, R11, 0x80, R22 ;  /* 0x000000800b167825 */ /* 0x000fe200078e0216 */
[----:B-1----:R-:W-:Y:S06]  /*1de0*/  @P0 EXIT ;  /* 0x000000000000094d */ /* 0x002fec0003800000 */
[----:B------:R-:W-:Y:S01]  /*1df0*/  ULDC UR4, c[0x0][0x288] ;  /* 0x0000a20000047ab9 */ /* 0x000fe20000000800 */
[----:B------:R-:W-:Y:S01]  /*1e00*/  IMAD.SHL.U32 R95, R95, 0x40, RZ ;  /* 0x000000405f5f7824 */ /* 0x000fe200078e00ff */
[----:B------:R-:W-:Y:S01]  /*1e10*/  ISETP.GE.AND P0, PT, R91, UR4, PT ;  /* 0x000000045b007c0c */ /* 0x000fe2000bf06270 */
[-C--:B------:R-:W-:Y:S01]  /*1e20*/  IMAD.WIDE.U32 R6, R22, R18.reuse, R14 ;  /* 0x0000001216067225 */ /* 0x080fe200078e000e */
[----:B------:R-:W-:Y:S01]  /*1e30*/  SHF.R.S32.HI R98, RZ, 0x1f, R91 ;  /* 0x0000001fff627819 */ /* 0x000fe2000001145b */
[----:B------:R-:W-:Y:S01]  /*1e40*/  ULDC.64 UR4, c[0x0][0x660] ;  /* 0x0001980000047ab9 */ /* 0x000fe20000000a00 */
[----:B------:R-:W-:Y:S01]  /*1e50*/  ISETP.GE.OR P0, PT, R95, R3, P0 ;  /* 0x000000035f00720c */ /* 0x000fe20000706670 */
[----:B------:R-:W-:Y:S01]  /*1e60*/  IMAD R11, R23, R18, RZ ;  /* 0x00000012170b7224 */ /* 0x000fe200078e02ff */
[----:B------:R-:W-:Y:S01]  /*1e70*/  SHF.R.S32.HI R93, RZ, 0x1f, R95 ;  /* 0x0000001fff5d7819 */ /* 0x000fe2000001145f */
[----:B------:R-:W-:Y:S01]  /*1e80*/  IMAD R12, R98, UR4, RZ ;  /* 0x00000004620c7c24 */ /* 0x000fe2000f8e02ff */
[----:B------:R-:W-:Y:S01]  /*1e90*/  IADD3 R6, P1, R95, R6, RZ ;  /* 0x000000065f067210 */ /* 0x000fe20007f3e0ff */
[----:B------:R-:W-:-:S05]  /*1ea0*/  IMAD R11, R22, R19, R11 ;  /* 0x00000013160b7224 */ /* 0x000fca00078e020b */
[----:B------:R-:W-:-:S03]  /*1eb0*/  IADD3.X R7, R93, R7, R11, P1, !PT ;  /* 0x000000075d077210 */ /* 0x000fc60000ffe40b */
[----:B------:R-:W-:Y:S05]  /*1ec0*/  @P0 EXIT ;  /* 0x000000000000094d */ /* 0x000fea0003800000 */
[----:B------:R-:W-:Y:S01]  /*1ed0*/  ULDC UR6, c[0x0][0x28c] ;  /* 0x0000a30000067ab9 */ /* 0x000fe20000000800 */
[C---:B------:R-:W-:Y:S01]  /*1ee0*/  IMAD R11, R91.reuse, UR5, R12 ;  /* 0x000000055b0b7c24 */ /* 0x040fe2000f8e020c */
[----:B------:R-:W-:Y:S01]  /*1ef0*/  ISETP.GE.AND P0, PT, R8, UR6, PT ;  /* 0x0000000608007c0c */ /* 0x000fe2000bf06270 */
[----:B------:R-:W-:Y:S01]  /*1f00*/  ULDC UR6, c[0x0][0x290] ;  /* 0x0000a40000067ab9 */ /* 0x000fe20000000800 */
[----:B------:R-:W-:Y:S01]  /*1f10*/  IMAD.WIDE.U32 R6, R91, UR4, R6 ;  /* 0x000000045b067c25 */ /* 0x000fe2000f8e0006 */
[----:B------:R-:W-:Y:S01]  /*1f20*/  SHF.R.S32.HI R12, RZ, 0x1f, R92 ;  /* 0x0000001fff0c7819 */ /* 0x000fe2000001145c */
[----:B------:R-:W-:Y:S01]  /*1f30*/  ULDC.64 UR4, c[0x0][0x670] ;  /* 0x00019c0000047ab9 */ /* 0x000fe20000000a00 */
[----:B------:R-:W-:Y:S01]  /*1f40*/  ISETP.GE.OR P0, PT, R92, UR6, P0 ;  /* 0x000000065c007c0c */ /* 0x000fe20008706670 */
[----:B------:R-:W-:Y:S02]  /*1f50*/  IMAD.IADD R7, R7, 0x1, R11 ;  /* 0x0000000107077824 */ /* 0x000fe400078e020b */
[----:B------:R-:W-:-:S02]  /*1f60*/  IMAD R11, R12, UR4, RZ ;  /* 0x000000040c0b7c24 */ /* 0x000fc4000f8e02ff */
[----:B------:R-:W-:-:S04]  /*1f70*/  IMAD.WIDE.U32 R6, R92, UR4, R6 ;  /* 0x000000045c067c25 */ /* 0x000fc8000f8e0006 */
[----:B------:R-:W-:Y:S02]  /*1f80*/  IMAD R11, R92, UR5, R11 ;  /* 0x000000055c0b7c24 */ /* 0x000fe4000f8e020b */
[----:B------:R-:W-:Y:S01]  /*1f90*/  IMAD R9, R9, -0x10, -R10 ;  /* 0xfffffff009097824 */ /* 0x000fe200078e0a0a */
[----:B------:R-:W-:Y:S01]  /*1fa0*/  SHF.R.S32.HI R10, RZ, 0x1f, R8 ;  /* 0x0000001fff0a7819 */ /* 0x000fe20000011408 */
[----:B------:R-:W-:Y:S06]  /*1fb0*/  @P0 EXIT ;  /* 0x000000000000094d */ /* 0x000fec0003800000 */
[----:B------:R-:W-:Y:S01]  /*1fc0*/  ULDC.64 UR4, c[0x0][0x668] ;  /* 0x00019a0000047ab9 */ /* 0x000fe20000000a00 */
[----:B------:R-:W-:Y:S01]  /*1fd0*/  IMAD R0, R0, -0x2, R3 ;  /* 0xfffffffe00007824 */ /* 0x000fe200078e0203 */
[----:B----45:R-:W-:Y:S01]  /*1fe0*/  FSETP.NEU.AND P1, PT, R89, RZ, PT ;  /* 0x000000ff5900720b */ /* 0x030fe20003f2d000 */
[----:B------:R-:W-:Y:S01]  /*1ff0*/  IMAD.IADD R7, R7, 0x1, R11 ;  /* 0x0000000107077824 */ /* 0x000fe200078e020b */
[----:B------:R-:W-:Y:S01]  /*2000*/  IADD3 R88, R9, R2, -R4 ;  /* 0x0000000209587210 */ /* 0x000fe20007ffe804 */
[----:B------:R-:W-:Y:S01]  /*2010*/  IMAD R3, R10, UR4, RZ ;  /* 0x000000040a037c24 */ /* 0x000fe2000f8e02ff */
[----:B------:R-:W-:Y:S01]  /*2020*/  SHF.L.U64.HI R97, R18, 0x6, R19 ;  /* 0x0000000612617819 */ /* 0x000fe20000010213 */
[----:B------:R-:W-:Y:S01]  /*2030*/  IMAD.WIDE.U32 R16, R8, UR4, R6 ;  /* 0x0000000408107c25 */ /* 0x000fe2000f8e0006 */
[----:B------:R-:W-:-:S03]  /*2040*/  SHF.L.U64.HI R99, R18, 0x3, R19 ;  /* 0x0000000312637819 */ /* 0x000fc60000010213 */
[----:B------:R-:W-:Y:S01]  /*2050*/  IMAD R5, R8, UR5, R3 ;  /* 0x0000000508057c24 */ /* 0x000fe2000f8e0203 */
[----:B------:R-:W-:Y:S01]  /*2060*/  ULDC.64 UR4, c[0x0][0x640] ;  /* 0x0001900000047ab9 */ /* 0x000fe20000000a00 */
[----:B------:R-:W-:Y:S02]  /*2070*/  IMAD.IADD R0, R0, 0x1, -R95 ;  /* 0x0000000100007824 */ /* 0x000fe400078e0a5f */
[----:B------:R-:W-:Y:S02]  /*2080*/  IMAD R3, R10, UR4, RZ ;  /* 0x000000040a037c24 */ /* 0x000fe4000f8e02ff */
[----:B------:R-:W-:Y:S01]  /*2090*/  IMAD.SHL.U32 R94, R18, 0x40, RZ ;  /* 0x00000040125e7824 */ /* 0x000fe200078e00ff */
[----:B------:R-:W-:Y:S01]  /*20a0*/  ISETP.GT.AND P6, PT, R0, RZ, PT ;  /* 0x000000ff0000720c */ /* 0x000fe20003fc4270 */
[----:B------:R-:W-:Y:S02]  /*20b0*/  IMAD R7, R8, UR5, R3 ;  /* 0x0000000508077c24 */ /* 0x000fe4000f8e0203 */
[----:B------:R-:W-:Y:S01]  /*20c0*/  IMAD.SHL.U32 R18, R18, 0x8, RZ ;  /* 0x0000000812127824 */ /* 0x000fe200078e00ff */
[----:B------:R-:W-:Y:S01]  /*20d0*/  ISETP.GT.AND P0, PT, R88, RZ, P6 ;  /* 0x000000ff5800720c */ /* 0x000fe20003704270 */
[----:B------:R-:W-:Y:S01]  /*20e0*/  IMAD.IADD R3, R17, 0x1, R5 ;  /* 0x0000000111037824 */ /* 0x000fe200078e0205 */
[----:B------:R-:W-:Y:S11]  /*20f0*/  @!P1 BRA `(.L_x_28) ;  /* 0x00000034004c9947 */ /* 0x000ff60003800000 */
[----:B------:R-:W-:Y:S01]  /*2100*/  IADD3 R4, P1, R95, R14, RZ ;  /* 0x0000000e5f047210 */ /* 0x000fe20007f3e0ff */
[----:B------:R-:W-:Y:S01]  /*2110*/  ULDC.64 UR6, c[0x0][0x638] ;  /* 0x00018e0000067ab9 */ /* 0x000fe20000000a00 */
[----:B------:R-:W-:Y:S01]  /*2120*/  ULDC.64 UR8, c[0x0][0x648] ;  /* 0x0001920000087ab9 */ /* 0x000fe20000000a00 */
[----:B------:R-:W-:Y:S01]  /*2130*/  IMAD R98, R98, UR6, RZ ;  /* 0x0000000662627c24 */ /* 0x000fe2000f8e02ff */
[----:B------:R-:W-:Y:S01]  /*2140*/  ULDC.64 UR10, c[0x0][0x630] ;  /* 0x00018c00000a7ab9 */ /* 0x000fe20000000a00 */
[----:B------:R-:W-:Y:S01]  /*2150*/  IMAD.X R5, R93, 0x1, R15, P1 ;  /* 0x000000015d057824 */ /* 0x000fe200008e060f */
[----:B------:R-:W-:Y:S01]  /*2160*/  ULDC.64 UR14, c[0x0][0x628] ;  /* 0x00018a00000e7ab9 */ /* 0x000fe20000000a00 */
[C---:B------:R-:W-:Y:S02]  /*2170*/  IMAD R98, R91.reuse, UR7, R98 ;  /* 0x000000075b627c24 */ /* 0x040fe4000f8e0262 */
[----:B------:R-:W-:-:S04]  /*2180*/  IMAD.WIDE.U32 R4, R91, UR6, R4 ;  /* 0x000000065b047c25 */ /* 0x000fc8000f8e0004 */
[----:B------:R-:W-:Y:S02]  /*2190*/  IMAD R9, R12, UR8, RZ ;  /* 0x000000080c097c24 */ /* 0x000fe4000f8e02ff */
[----:B------:R-:W-:Y:S02]  /*21a0*/  IMAD.IADD R5, R5, 0x1, R98 ;  /* 0x0000000105057824 */ /* 0x000fe400078e0262 */
[C---:B------:R-:W-:Y:S02]  /*21b0*/  IMAD R96, R92.reuse, UR9, R9 ;  /* 0x000000095c607c24 */ /* 0x040fe4000f8e0209 */
[----:B------:R-:W-:-:S04]  /*21c0*/  IMAD.WIDE.U32 R4, R92, UR8, R4 ;  /* 0x000000085c047c25 */ /* 0x000fc8000f8e0004 */
[----:B------:R-:W-:Y:S02]  /*21d0*/  IMAD.IADD R5, R5, 0x1, R96 ;  /* 0x0000000105057824 */ /* 0x000fe400078e0260 */
[----:B------:R-:W-:Y:S02]  /*21e0*/  IMAD R19, R23, UR10, RZ ;  /* 0x0000000a17137c24 */ /* 0x000fe4000f8e02ff */
[----:B------:R-:W-:-:S04]  /*21f0*/  IMAD.WIDE.U32 R12, R8, UR4, R4 ;  /* 0x00000004080c7c25 */ /* 0x000fc8000f8e0004 */
[----:B------:R-:W-:Y:S02]  /*2200*/  IMAD.IADD R11, R7, 0x1, R13 ;  /* 0x00000001070b7824 */ /* 0x000fe400078e020d */
[----:B------:R-:W-:Y:S02]  /*2210*/  IMAD.MOV.U32 R10, RZ, RZ, R12 ;  /* 0x000000ffff0a7224 */ /* 0x000fe400078e000c */
[C---:B------:R-:W-:Y:S02]  /*2220*/  IMAD R19, R22.reuse, UR11, R19 ;  /* 0x0000000b16137c24 */ /* 0x040fe4000f8e0213 */
[----:B------:R-:W-:-:S04]  /*2230*/  IMAD.WIDE.U32 R4, R22, UR10, R10 ;  /* 0x0000000a16047c25 */ /* 0x000fc8000f8e000a */
[----:B------:R-:W-:Y:S01]  /*2240*/  IMAD.IADD R5, R5, 0x1, R19 ;  /* 0x0000000105057824 */ /* 0x000fe200078e0213 */
[----:B------:R-:W-:-:S04]  /*2250*/  LEA R20, P1, R4, UR14, 0x1 ;  /* 0x0000000e04147c11 */ /* 0x000fc8000f8208ff */
[----:B------:R-:W-:-:S05]  /*2260*/  LEA.HI.X R21, R4, UR15, R5, 0x1, P1 ;  /* 0x0000000f04157c11 */ /* 0x000fca00088f0c05 */
[----:B------:R0:W3:Y:S01]  /*2270*/  @P0 LDG.E.LTC128B.U16 R17, desc[UR12][R20.64] ;  /* 0x0000000c14110981 */ /* 0x0000e2000c1e1520 */
[----:B------:R-:W-:Y:S01]  /*2280*/  IMAD.WIDE.U32 R8, R8, UR4, RZ ;  /* 0x0000000408087c25 */ /* 0x000fe2000f8e00ff */
[----:B------:R-:W-:Y:S01]  /*2290*/  ULDC.64 UR4, c[0x0][0x650] ;  /* 0x0001940000047ab9 */ /* 0x000fe20000000a00 */
[----:B------:R-:W-:Y:S01]  /*22a0*/  ISETP.GT.AND P4, PT, R0, 0x1, PT ;  /* 0x000000010000780c */ /* 0x000fe20003f84270 */
[----:B------:R-:W-:Y:S01]  /*22b0*/  BSSY B0, `(.L_x_29) ;  /* 0x0000019000007945 */ /* 0x000fe20003800000 */
[----:B------:R-:W-:Y:S02]  /*22c0*/  IMAD.IADD R7, R9, 0x1, R7 ;  /* 0x0000000109077824 */ /* 0x000fe400078e0207 */
[----:B------:R-:W-:Y:S01]  /*22d0*/  IMAD.MOV.U32 R6, RZ, RZ, R8 ;  /* 0x000000ffff067224 */ /* 0x000fe200078e0008 */
[----:B------:R-:W-:-:S03]  /*22e0*/  P2R R100, PR, RZ, 0x10 ;  /* 0x00000010ff647803 */ /* 0x000fc60000000000 */
[----:B------:R-:W-:-:S04]  /*22f0*/  IMAD.WIDE.U32 R4, R22, UR10, R6 ;  /* 0x0000000a16047c25 */ /* 0x000fc8000f8e0006 */
[----:B------:R-:W-:Y:S02]  /*2300*/  IMAD.IADD R5, R19, 0x1, R5 ;  /* 0x0000000113057824 */ /* 0x000fe400078e0205 */
[----:B------:R-:W-:-:S04]  /*2310*/  IMAD.WIDE.U32 R4, R92, UR8, R4 ;  /* 0x000000085c047c25 */ /* 0x000fc8000f8e0004 */
[----:B------:R-:W-:Y:S02]  /*2320*/  IMAD.IADD R5, R96, 0x1, R5 ;  /* 0x0000000160057824 */ /* 0x000fe400078e0205 */
[----:B------:R-:W-:-:S04]  /*2330*/  IMAD.WIDE.U32 R4, R91, UR6, R4 ;  /* 0x000000065b047c25 */ /* 0x000fc8000f8e0004 */
[----:B------:R-:W-:Y:S01]  /*2340*/  IMAD.IADD R101, R98, 0x1, R5 ;  /* 0x0000000162657824 */ /* 0x000fe200078e0205 */
[----:B0-----:R-:W-:Y:S02]  /*2350*/  IADD3 R20, P2, P3, R95, R4, R14 ;  /* 0x000000045f147210 */ /* 0x001fe40007b5e00e */
[C---:B------:R-:W-:Y:S02]  /*2360*/  LEA R4, P1, R16.reuse, UR4, 0x1 ;  /* 0x0000000410047c11 */ /* 0x040fe4000f8208ff */
[----:B------:R-:W-:Y:S02]  /*2370*/  IADD3.X R101, R93, R101, R15, P2, P3 ;  /* 0x000000655d657210 */ /* 0x000fe400017e640f */
[----:B------:R-:W-:Y:S02]  /*2380*/  LEA.HI.X R5, R16, UR5, R3, 0x1, P1 ;  /* 0x0000000510057c11 */ /* 0x000fe400088f0c03 */
[----:B------:R-:W-:Y:S01]  /*2390*/  ISETP.GT.AND P1, PT, R88, RZ, P4 ;  /* 0x000000ff5800720c */ /* 0x000fe20002724270 */
[----:B---3--:R-:W-:-:S04]  /*23a0*/  IMAD.U32 R2, R17, 0x10000, RZ ;  /* 0x0001000011027824 */ /* 0x008fc800078e00ff */
[----:B------:R-:W-:Y:S01]  /*23b0*/  FMUL R21, R2, R89 ;  /* 0x0000005902157220 */ /* 0x000fe20000400000 */
[----:B------:R-:W-:-:S03]  /*23c0*/  LEA R2, P2, R20, UR14, 0x1 ;  /* 0x0000000e14027c11 */ /* 0x000fc6000f8408ff */
[----:B--2---:R-:W-:Y:S01]  /*23d0*/  FFMA R21, R56, R90, R21 ;  /* 0x0000005a38157223 */ /* 0x004fe20000000015 */
[----:B------:R-:W-:Y:S02]  /*23e0*/  LEA.HI.X R3, R20, UR15, R101, 0x1, P2 ;  /* 0x0000000f14037c11 */ /* 0x000fe400090f0c65 */
[----:B------:R-:W-:Y:S02]  /*23f0*/  PRMT R56, R17, 0x7610, R56 ;  /* 0x0000761011387816 */ /* 0x000fe40000000038 */
[----:B------:R-:W-:-:S05]  /*2400*/  F2FP.BF16.F32.PACK_AB R21, RZ, R21 ;  /* 0x00000015ff15723e */ /* 0x000fca00000010ff */
[----:B------:R0:W-:Y:S01]  /*2410*/  @P0 STG.E.U16 desc[UR12][R4.64], R21 ;  /* 0x0000001504000986 */ /* 0x0001e2000c10150c */
[----:B------:R-:W-:Y:S05]  /*2420*/  @!P1 BRA `(.L_x_30) ;  /* 0x0000000000049947 */ /* 0x000fea0003800000 */
[----:B------:R1:W5:Y:S02]  /*2430*/  LDG.E.LTC128B.U16 R56, desc[UR12][R2.64+0x2] ;  /* 0x0000020c02387981 */ /* 0x000364000c1e1520 */
.L_x_30:
[----:B------:R-:W-:Y:S05]  /*2440*/  BSYNC B0 ;  /* 0x0000000000007941 */ /* 0x000fea0003800000 */
.L_x_29:
[----:B------:R-:W-:Y:S01]  /*2450*/  USHF.L.U32 UR4, UR10, 0x3, URZ ;  /* 0x000000030a047899 */ /* 0x000fe2000800063f */
[----:B-----5:R-:W-:Y:S01]  /*2460*/  IMAD.U32 R16, R56, 0x10000, RZ ;  /* 0x0001000038107824 */ /* 0x020fe200078e00ff */
[----:B------:R-:W-:Y:S01]  /*2470*/  USHF.L.U64.HI UR5, UR10, 0x3, UR11 ;  /* 0x000000030a057899 */ /* 0x000fe2000801020b */
[----:B------:R-:W-:Y:S02]  /*2480*/  ISETP.GT.AND P0, PT, R88, 0x8, P6 ;  /* 0x000000085800780c */ /* 0x000fe40003704270 */
[----:B------:R-:W-:Y:S01]  /*2490*/  FMUL R102, R16, R89 ;  /* 0x0000005910667220 */ /* 0x000fe20000400000 */
[----:B------:R-:W-:Y:S02]  /*24a0*/  IMAD.U32 R20, RZ, RZ, UR4 ;  /* 0x00000004ff147e24 */ /* 0x000fe4000f8e00ff */
[----:B0-----:R-:W-:Y:S02]  /*24b0*/  IMAD.U32 R21, RZ, RZ, UR5 ;  /* 0x00000005ff157e24 */ /* 0x001fe4000f8e00ff */
[----:B------:R-:W-:Y:S01]  /*24c0*/  FFMA R102, R57, R90, R102 ;  /* 0x0000005a39667223 */ /* 0x000fe20000000066 */
[----:B------:R-:W-:-:S04]  /*24d0*/  IMAD.WIDE.U32 R16, R22, UR10, R20 ;  /* 0x0000000a16107c25 */ /* 0x000fc8000f8e0014 */
[----:B------:R-:W-:Y:S01]  /*24e0*/  F2FP.BF16.F32.PACK_AB R57, RZ, R102 ;  /* 0x00000066ff39723e */ /* 0x000fe200000010ff */
[----:B------:R-:W-:Y:S01]  /*24f0*/  IMAD.IADD R19, R19, 0x1, R17 ;  /* 0x0000000113137824 */ /* 0x000fe200078e0211 */
[----:B------:R-:W-:-:S03]  /*2500*/  IADD3 R17, P2, R12, R16, RZ ;  /* 0x000000100c117210 */ /* 0x000fc60007f5e0ff */
[----:B------:R0:W-:Y:S02]  /*2510*/  @P1 STG.E.U16 desc[UR12][R4.64+0x2], R57 ;  /* 0x0000023904001986 */ /* 0x0001e4000c10150c */
[----:B------:R-:W-:Y:S01]  /*2520*/  IMAD.X R104, R19, 0x1, R11, P2 ;  /* 0x0000000113687824 */ /* 0x000fe200010e060b */
[----:B------:R-:W-:-:S04]  /*2530*/  LEA R102, P2, R17, UR14, 0x1 ;  /* 0x0000000e11667c11 */ /* 0x000fc8000f8408ff */
[----:B------:R-:W-:-:S05]  /*2540*/  LEA.HI.X R103, R17, UR15, R104, 0x1, P2 ;  /* 0x0000000f11677c11 */ /* 0x000fca00090f0c68 */
[----:B------:R-:W2:Y:S01]  /*2550*/  @P0 LDG.E.LTC128B.U16 R56, desc[UR12][R102.64] ;  /* 0x0000000c66380981 */ /* 0x000ea2000c1e1520 */
[----:B------:R-:W-:Y:S01]  /*2560*/  IADD3 R16, P1, R8, R16, RZ ;  /* 0x0000001008107210 */ /* 0x000fe20007f3e0ff */
[C---:B------:R-:W-:Y:S01]  /*2570*/  IMAD.SHL.U32 R101, R18.reuse, 0x2, RZ ;  /* 0x0000000212657824 */ /* 0x040fe200078e00ff */
[----:B------:R-:W-:Y:S01]  /*2580*/  SHF.L.U64.HI R99, R18, 0x1, R99 ;  /* 0x0000000112637819 */ /* 0x000fe20000010263 */
[----:B------:R-:W-:Y:S02]  /*2590*/  BSSY B0, `(.L_x_31) ;  /* 0x0000014000007945 */ /* 0x000fe40003800000 */
[----:B------:R-:W-:Y:S01]  /*25a0*/  IMAD.X R17, R19, 0x1, R7, P1 ;  /* 0x0000000113117824 */ /* 0x000fe200008e0607 */
[----:B------:R-:W-:Y:S01]  /*25b0*/  IADD3 R18, P1, R101, R4, RZ ;  /* 0x0000000465127210 */ /* 0x000fe20007f3e0ff */
[----:B------:R-:W-:-:S04]  /*25c0*/  IMAD.WIDE.U32 R16, R92, UR8, R16 ;  /* 0x000000085c107c25 */ /* 0x000fc8000f8e0010 */
[----:B------:R-:W-:Y:S02]  /*25d0*/  IMAD.IADD R17, R96, 0x1, R17 ;  /* 0x0000000160117824 */ /* 0x000fe400078e0211 */
[----:B------:R-:W-:-:S04]  /*25e0*/  IMAD.WIDE.U32 R16, R91, UR6, R16 ;  /* 0x000000065b107c25 */ /* 0x000fc8000f8e0010 */
[----:B--2---:R-:W-:-:S04]  /*25f0*/  IMAD.U32 R104, R56, 0x10000, RZ ;  /* 0x0001000038687824 */ /* 0x004fc800078e00ff */
[----:B------:R-:W-:-:S04]  /*2600*/  FMUL R19, R104, R89 ;  /* 0x0000005968137220 */ /* 0x000fc80000400000 */
[----:B------:R-:W-:Y:S01]  /*2610*/  FFMA R19, R58, R90, R19 ;  /* 0x0000005a3a137223 */ /* 0x000fe20000000013 */
[----:B------:R-:W-:Y:S01]  /*2620*/  IMAD.IADD R58, R98, 0x1, R17 ;  /* 0x00000001623a7824 */ /* 0x000fe200078e0211 */
[----:B------:R-:W-:-:S03]  /*2630*/  IADD3 R17, P2, P3, R95, R16, R14 ;  /* 0x000000105f117210 */ /* 0x000fc60007b5e00e */
[----:B0-----:R-:W-:Y:S01]  /*2640*/  F2FP.BF16.F32.PACK_AB R57, RZ, R19 ;  /* 0x00000013ff39723e */ /* 0x001fe200000010ff */
[----:B------:R-:W-:Y:S01]  /*2650*/  IMAD.X R19, R99, 0x1, R5, P1 ;  /* 0x0000000163137824 */ /* 0x000fe200008e0605 */
[----:B------:R-:W-:Y:S02]  /*2660*/  IADD3.X R58, R93, R58, R15, P2, P3 ;  /* 0x0000003a5d3a7210 */ /* 0x000fe400017e640f */
[----:B------:R-:W-:Y:S02]  /*2670*/  ISETP.GT.AND P2, PT, R88, 0x8, P4 ;  /* 0x000000085800780c */ /* 0x000fe40002744270 */
[----:B------:R0:W-:Y:S01]  /*2680*/  @P0 STG.E.U16 desc[UR12][R18.64], R57 ;  /* 0x0000003912000986 */ /* 0x0001e2000c10150c */
[----:B------:R-:W-:-:S04]  /*2690*/  LEA R16, P3, R17, UR14, 0x1 ;  /* 0x0000000e11107c11 */ /* 0x000fc8000f8608ff */
[----:B------:R-:W-:-:S06]  /*26a0*/  LEA.HI.X R17, R17, UR15, R58, 0x1, P3 ;  /* 0x0000000f11117c11 */ /* 0x000fcc00098f0c3a */
[----:B------:R-:W-:Y:S05]  /*26b0*/  @!P2 BRA `(.L_x_32) ;  /* 0x000000000004a947 */ /* 0x000fea0003800000 */
[----:B------:R2:W5:Y:S02]  /*26c0*/  LDG.E.LTC128B.U16 R56, desc[UR12][R16.64+0x2] ;  /* 0x0000020c10387981 */ /* 0x000564000c1e1520 */
.L_x_32:
[----:B------:R-:W-:Y:S05]  /*26d0*/  BSYNC B0 ;  /* 0x0000000000007941 */ /* 0x000fea0003800000 */
.L_x_31:
[----:B-----5:R-:W-:Y:S01]  /*26e0*/  IMAD.U32 R58, R56, 0x10000, RZ ;  /* 0x00010000383a7824 */ /* 0x020fe200078e00ff */
[----:B------:R-:W-:Y:S01]  /*26f0*/  ISETP.GT.AND P3, PT, R0, 0x8, PT ;  /* 0x000000080000780c */ /* 0x000fe20003f64270 */
[----:B------:R-:W-:Y:S02]  /*2700*/  BSSY B0, `(.L_x_33) ;  /* 0x0000009000007945 */ /* 0x000fe40003800000 */
[----:B------:R-:W-:Y:S01]  /*2710*/  FMUL R58, R58, R89 ;  /* 0x000000593a3a7220 */ /* 0x000fe20000400000 */
[----:B------:R-:W-:-:S03]  /*2720*/  ISETP.GT.AND P0, PT, R88, RZ, P3 ;  /* 0x000000ff5800720c */ /* 0x000fc60001f04270 */
[----:B------:R-:W-:-:S05]  /*2730*/  FFMA R58, R59, R90, R58 ;  /* 0x0000005a3b3a7223 */ /* 0x000fca000000003a */
[----:B0-----:R-:W-:Y:S02]  /*2740*/  F2FP.BF16.F32.PACK_AB R57, RZ, R58 ;  /* 0x0000003aff39723e */ /* 0x001fe400000010ff */
[----:B------:R-:W-:-:S03]  /*2750*/  P2R R58, PR, RZ, 0x8 ;  /* 0x00000008ff3a7803 */ /* 0x000fc60000000000 */
[----:B------:R0:W-:Y:S01]  /*2760*/  @P2 STG.E.U16 desc[UR12][R18.64+0x2], R57 ;  /* 0x0000023912002986 */ /* 0x0001e2000c10150c */
[----:B------:R-:W-:Y:S05]  /*2770*/  @!P0 BRA `(.L_x_34) ;  /* 0x0000000000048947 */ /* 0x000fea0003800000 */
[----:B------:R3:W5:Y:S02]  /*2780*/  LDG.E.LTC128B.U16 R56, desc[UR12][R2.64+0x10] ;  /* 0x0000100c02387981 */ /* 0x000764000c1e1520 */
.L_x_34:
[----:B------:R-:W-:Y:S05]  /*2790*/  BSYNC B0 ;  /* 0x0000000000007941 */ /* 0x000fea0003800000 */
.L_x_33:
[----:B-----5:R-:W-:Y:S01]  /*27a0*/  IMAD.U32 R102, R56, 0x10000, RZ ;  /* 0x0001000038667824 */ /* 0x020fe200078e00ff */
[----:B------:R-:W-:Y:S01]  /*27b0*/  ISETP.GT.AND P2, PT, R0, 0x9, PT ;  /* 0x000000090000780c */ /* 0x000fe20003f44270 */
[----:B------:R-:W-:Y:S02]  /*27c0*/  BSSY B0, `(.L_x_35) ;  /* 0x000000a000007945 */ /* 0x000fe40003800000 */
[----:B0-----:R-:W-:Y:S01]  /*27d0*/  FMUL R57, R102, R89 ;  /* 0x0000005966397220 */ /* 0x001fe20000400000 */
[----:B------:R-:W-:Y:S02]  /*27e0*/  ISETP.GT.AND P1, PT, R88, RZ, P2 ;  /* 0x000000ff5800720c */ /* 0x000fe40001724270 */
[----:B------:R-:W-:Y:S01]  /*27f0*/  PRMT R102, R56, 0x7610, R102 ;  /* 0x0000761038667816 */ /* 0x000fe20000000066 */
[----:B------:R-:W-:Y:S01]  /*2800*/  FFMA R57, R60, R90, R57 ;  /* 0x0000005a3c397223 */ /* 0x000fe20000000039 */
[----:B------:R-:W-:-:S04]  /*2810*/  P2R R60, PR, RZ, 0x4 ;  /* 0x00000004ff3c7803 */ /* 0x000fc80000000000 */
[----:B------:R-:W-:-:S05]  /*2820*/  F2FP.BF16.F32.PACK_AB R57, RZ, R57 ;  /* 0x00000039ff39723e */ /* 0x000fca00000010ff */
[----:B------:R0:W-:Y:S01]  /*2830*/  @P0 STG.E.U16 desc[UR12][R4.64+0x10], R57 ;  /* 0x0000103904000986 */ /* 0x0001e2000c10150c */
[----:B------:R-:W-:Y:S05]  /*2840*/  @!P1 BRA `(.L_x_36) ;  /* 0x0000000000049947 */ /* 0x000fea0003800000 */
[----:B------:R4:W5:Y:S02]  /*2850*/  LDG.E.LTC128B.U16 R102, desc[UR12][R2.64+0x12] ;  /* 0x0000120c02667981 */ /* 0x000964000c1e1520 */
.L_x_36:
[----:B------:R-:W-:Y:S05]  /*2860*/  BSYNC B0 ;  /* 0x0000000000007941 */ /* 0x000fea0003800000 */
.L_x_35:
[----:B-----5:R-:W-:Y:S01]  /*2870*/  IMAD.U32 R56, R102, 0x10000, RZ ;  /* 0x0001000066387824 */ /* 0x020fe200078e00ff */
[----:B------:R-:W-:Y:S01]  /*2880*/  IADD3 R59, P0, R22, 0x40, RZ ;  /* 0x00000040163b7810 */ /* 0x000fe20007f1e0ff */
[----:B------:R-:W-:Y:S02]  /*2890*/  BSSY B0, `(.L_x_37) ;  /* 0x000000e000007945 */ /* 0x000fe40003800000 */
[----:B------:R-:W-:Y:S02]  /*28a0*/  FMUL R56, R56, R89 ;  /* 0x0000005938387220 */ /* 0x000fe40000400000 */
[----:B------:R-:W-:Y:S01]  /*28b0*/  IMAD.X R22, RZ, RZ, R23, P0 ;  /* 0x000000ffff167224 */ /* 0x000fe200000e0617 */
[----:B------:R-:W-:Y:S01]  /*28c0*/  ISETP.GT.AND P0, PT, R88, 0x8, P3 ;  /* 0x000000085800780c */ /* 0x000fe20001f04270 */
[----:B------:R-:W-:Y:S02]  /*28d0*/  FFMA R56, R61, R90, R56 ;  /* 0x0000005a3d387223 */ /* 0x000fe40000000038 */
[----:B------:R-:W-:-:S03]  /*28e0*/  IMAD R22, R22, UR10, RZ ;  /* 0x0000000a16167c24 */ /* 0x000fc6000f8e02ff */
[----:B------:R-:W-:Y:S01]  /*28f0*/  F2FP.BF16.F32.PACK_AB R23, RZ, R56 ;  /* 0x00000038ff17723e */ /* 0x000fe200000010ff */
[C---:B------:R-:W-:Y:S02]  /*2900*/  IMAD R61, R59.reuse, UR11, R22 ;  /* 0x0000000b3b3d7c24 */ /* 0x040fe4000f8e0216 */
[----:B0-----:R-:W-:Y:S01]  /*2910*/  IMAD.WIDE.U32 R56, R59, UR10, R6 ;  /* 0x0000000a3b387c25 */ /* 0x001fe2000f8e0006 */
[----:B------:R-:W-:-:S03]  /*2920*/  PRMT R22, R23, 0x7610, R22 ;  /* 0x0000761017167816 */ /* 0x000fc60000000016 */
[----:B------:R-:W-:Y:S02]  /*2930*/  IMAD.IADD R23, R61, 0x1, R57 ;  /* 0x000000013d177824 */ /* 0x000fe400078e0239 */
[----:B------:R0:W-:Y:S01]  /*2940*/  @P1 STG.E.U16 desc[UR12][R4.64+0x12], R22 ;  /* 0x0000121604001986 */ /* 0x0001e2000c10150c */
[----:B------:R-:W-:Y:S05]  /*2950*/  @!P0 BRA `(.L_x_38) ;  /* 0x0000000000048947 */ /* 0x000fea0003800000 */
[----:B------:R0:W5:Y:S02]  /*2960*/  LDG.E.LTC128B.U16 R102, desc[UR12][R16.64+0x10] ;  /* 0x0000100c10667981 */ /* 0x000164000c1e1520 */
.L_x_38:
[----:B------:R-:W-:Y:S05]  /*2970*/  BSYNC B0 ;  /* 0x0000000000007941 */ /* 0x000fea0003800000 */
.L_x_37:
[----:B-----5:R-:W-:Y:S01]  /*2980*/  IMAD.U32 R6, R102, 0x10000, RZ ;  /* 0x0001000066067824 */ /* 0x020fe200078e00ff */
[----:B------:R-:W-:Y:S01]  /*2990*/  BSSY B0, `(.L_x_39) ;  /* 0x0000016000007945 */ /* 0x000fe20003800000 */
[----:B------:R-:W-:-:S04]  /*29a0*/  IMAD.WIDE.U32 R20, R59, UR10, R20 ;  /* 0x0000000a3b147c25 */ /* 0x000fc8000f8e0014 */
[----:B------:R-:W-:Y:S01]  /*29b0*/  FMUL R57, R6, R89 ;  /* 0x0000005906397220 */ /* 0x000fe20000400000 */
[----:B0-----:R-:W-:Y:S01]  /*29c0*/  IMAD.MOV.U32 R22, RZ, RZ, R56 ;  /* 0x000000ffff167224 */ /* 0x001fe200078e0038 */
[----:B------:R-:W-:Y:S01]  /*29d0*/  IADD3 R6, P1, R8, R20, RZ ;  /* 0x0000001408067210 */ /* 0x000fe20007f3e0ff */
[----:B------:R-:W-:Y:S02]  /*29e0*/  IMAD.IADD R9, R61, 0x1, R21 ;  /* 0x000000013d097824 */ /* 0x000fe400078e0215 */
[----:B------:R-:W-:Y:S01]  /*29f0*/  FFMA R57, R62, R90, R57 ;  /* 0x0000005a3e397223 */ /* 0x000fe20000000039 */
[----:B------:R-:W-:-:S04]  /*2a00*/  IMAD.WIDE.U32 R22, R92, UR8, R22 ;  /* 0x000000085c167c25 */ /* 0x000fc8000f8e0016 */
[----:B------:R-:W-:Y:S01]  /*2a10*/  IMAD.X R7, R9, 0x1, R7, P1 ;  /* 0x0000000109077824 */ /* 0x000fe200008e0607 */
[----:B------:R-:W-:Y:S01]  /*2a20*/  ISETP.GT.AND P1, PT, R88, 0x8, P2 ;  /* 0x000000085800780c */ /* 0x000fe20001724270 */
[----:B------:R-:W-:Y:S01]  /*2a30*/  IMAD.IADD R23, R96, 0x1, R23 ;  /* 0x0000000160177824 */ /* 0x000fe200078e0217 */
[----:B------:R-:W-:Y:S01]  /*2a40*/  F2FP.BF16.F32.PACK_AB R57, RZ, R57 ;  /* 0x00000039ff39723e */ /* 0x000fe200000010ff */
[----:B------:R-:W-:-:S04]  /*2a50*/  IMAD.WIDE.U32 R6, R92, UR8, R6 ;  /* 0x000000085c067c25 */ /* 0x000fc8000f8e0006 */
[----:B------:R-:W-:Y:S01]  /*2a60*/  IMAD.WIDE.U32 R22, R91, UR6, R22 ;  /* 0x000000065b167c25 */ /* 0x000fe2000f8e0016 */
[----:B------:R0:W-:Y:S03]  /*2a70*/  @P0 STG.E.U16 desc[UR12][R18.64+0x10], R57 ;  /* 0x0000103912000986 */ /* 0x0001e6000c10150c */
[----:B------:R-:W-:Y:S01]  /*2a80*/  IMAD.IADD R7, R96, 0x1, R7 ;  /* 0x0000000160077824 */ /* 0x000fe200078e0207 */
[----:B------:R-:W-:Y:S01]  /*2a90*/  IADD3 R8, P0, P2, R95, R22, R14 ;  /* 0x000000165f087210 */ /* 0x000fe20007a1e00e */
[----:B------:R-:W-:Y:S02]  /*2aa0*/  IMAD.IADD R23, R98, 0x1, R23 ;  /* 0x0000000162177824 */ /* 0x000fe400078e0217 */
[----:B------:R-:W-:-:S03]  /*2ab0*/  IMAD.WIDE.U32 R6, R91, UR6, R6 ;  /* 0x000000065b067c25 */ /* 0x000fc6000f8e0006 */
[----:B------:R-:W-:Y:S01]  /*2ac0*/  IADD3.X R91, R93, R23, R15, P0, P2 ;  /* 0x000000175d5b7210 */ /* 0x000fe200007e440f */
[----:B------:R-:W-:Y:S06]  /*2ad0*/  @!P1 BRA `(.L_x_40) ;  /* 0x0000000000049947 */ /* 0x000fec0003800000 */
[----:B------:R0:W5:Y:S02]  /*2ae0*/  LDG.E.LTC128B.U16 R102, desc[UR12][R16.64+0x12] ;  /* 0x0000120c10667981 */ /* 0x000164000c1e1520 */
.L_x_40:
[----:B------:R-:W-:Y:S05]  /*2af0*/  BSYNC B0 ;  /* 0x0000000000007941 */ /* 0x000fea0003800000 */
.L_x_39:
[----:B-----5:R-:W-:Y:S01]  /*2b00*/  IMAD.U32 R22, R102, 0x10000, RZ ;  /* 0x0001000066167824 */ /* 0x020fe200078e00ff */
[----:B------:R-:W-:Y:S01]  /*2b10*/  IADD3 R95, P0, P2, R95, R6, R14 ;  /* 0x000000065f5f7210 */ /* 0x000fe20007a1e00e */
[----:B------:R-:W-:Y:S01]  /*2b20*/  IMAD.IADD R14, R98, 0x1, R7 ;  /* 0x00000001620e7824 */ /* 0x000fe200078e0207 */
[----:B------:R-:W-:Y:S01]  /*2b30*/  SHF.L.U64.HI R97, R94, 0x1, R97 ;  /* 0x000000015e617819 */ /* 0x000fe20000010261 */
[----:B------:R-:W-:Y:S01]  /*2b40*/  FMUL R22, R22, R89 ;  /* 0x0000005916167220 */ /* 0x000fe20000400000 */
[----:B0-----:R-:W-:Y:S01]  /*2b50*/  IMAD.SHL.U32 R57, R94, 0x2, RZ ;  /* 0x000000025e397824 */ /* 0x001fe200078e00ff */
[----:B------:R-:W-:Y:S01]  /*2b60*/  ISETP.GT.AND P3, PT, R0, 0x10, PT ;  /* 0x000000100000780c */ /* 0x000fe20003f64270 */
[----:B------:R-:W-:Y:S01]  /*2b70*/  BSSY B0, `(.L_x_41) ;  /* 0x000000b000007945 */ /* 0x000fe20003800000 */
[----:B------:R-:W-:Y:S01]  /*2b80*/  FFMA R22, R63, R90, R22 ;  /* 0x0000005a3f167223 */ /* 0x000fe20000000016 */
[----:B------:R-:W-:Y:S02]  /*2b90*/  IADD3.X R56, R93, R14, R15, P0, P2 ;  /* 0x0000000e5d387210 */ /* 0x000fe400007e440f */
[----:B------:R-:W-:-:S02]  /*2ba0*/  IADD3 R6, P0, P2, R57, R4, R101 ;  /* 0x0000000439067210 */ /* 0x000fc40007a1e065 */
[----:B------:R-:W-:Y:S02]  /*2bb0*/  F2FP.BF16.F32.PACK_AB R22, RZ, R22 ;  /* 0x00000016ff16723e */ /* 0x000fe400000010ff */
[----:B------:R-:W-:Y:S02]  /*2bc0*/  IADD3.X R7, R97, R5, R99, P0, P2 ;  /* 0x0000000561077210 */ /* 0x000fe400007e4463 */
[----:B------:R-:W-:Y:S01]  /*2bd0*/  ISETP.GT.AND P0, PT, R88, RZ, P3 ;  /* 0x000000ff5800720c */ /* 0x000fe20001f04270 */
[----:B------:R0:W-:Y:S01]  /*2be0*/  @P1 STG.E.U16 desc[UR12][R18.64+0x12], R22 ;  /* 0x0000121612001986 */ /* 0x0001e2000c10150c */
[----:B------:R-:W-:-:S11]  /*2bf0*/  P2R R92, PR, RZ, 0x8 ;  /* 0x00000008ff5c7803 */ /* 0x000fd60000000000 */
[----:B0-----:R-:W-:Y:S05]  /*2c00*/  @!P0 BRA `(.L_x_42) ;  /* 0x0000000000048947 */ /* 0x001fea0003800000 */
[----:B------:R0:W5:Y:S02]  /*2c10*/  LDG.E.LTC128B.U16 R102, desc[UR12][R2.64+0x20] ;  /* 0x0000200c02667981 */ /* 0x000164000c1e1520 */
.L_x_42:
[----:B------:R-:W-:Y:S05]  /*2c20*/  BSYNC B0 ;  /* 0x0000000000007941 */ /* 0x000fea0003800000 */
.L_x_41:
[----:B-----5:R-:W-:Y:S01]  /*2c30*/  IMAD.U32 R14, R102, 0x10000, RZ ;  /* 0x00010000660e7824 */ /* 0x020fe200078e00ff */
[----:B------:R-:W-:Y:S01]  /*2c40*/  ISETP.GT.AND P1, PT, R0, 0x11, PT ;  /* 0x000000110000780c */ /* 0x000fe20003f24270 */
[----:B------:R-:W-:Y:S02]  /*2c50*/  BSSY B0, `(.L_x_43) ;  /* 0x0000009000007945 */ /* 0x000fe40003800000 */
[----:B------:R-:W-:-:S04]  /*2c60*/  FMUL R15, R14, R89 ;  /* 0x000000590e0f7220 */ /* 0x000fc80000400000 */
[----:B------:R-:W-:Y:S01]  /*2c70*/  FFMA R15, R64, R90, R15 ;  /* 0x0000005a400f7223 */ /* 0x000fe2000000000f */
[----:B------:R-:W-:-:S04]  /*2c80*/  P2R R64, PR, RZ, 0x2 ;  /* 0x00000002ff407803 */ /* 0x000fc80000000000 */
[----:B------:R-:W-:-:S05]  /*2c90*/  F2FP.BF16.F32.PACK_AB R15, RZ, R15 ;  /* 0x0000000fff0f723e */ /* 0x000fca00000010ff */
[----:B------:R0:W-:Y:S01]  /*2ca0*/  @P0 STG.E.U16 desc[UR12][R4.64+0x20], R15 ;  /* 0x0000200f04000986 */ /* 0x0001e2000c10150c */
[----:B------:R-:W-:-:S13]  /*2cb0*/  ISETP.GT.AND P0, PT, R88, RZ, P1 ;  /* 0x000000ff5800720c */ /* 0x000fda0000f04270 */
[----:B0-----:R-:W-:Y:S05]  /*2cc0*/  @!P0 BRA `(.L_x_44) ;  /* 0x0000000000048947 */ /* 0x001fea0003800000 */
[----:B------:R0:W5:Y:S02]  /*2cd0*/  LDG.E.LTC128B.U16 R102, desc[UR12][R2.64+0x22] ;  /* 0x0000220c02667981 */ /* 0x000164000c1e1520 */
.L_x_44:
[----:B------:R-:W-:Y:S05]  /*2ce0*/  BSYNC B0 ;  /* 0x0000000000007941 */ /* 0x000fea0003800000 */
.L_x_43:
[----:B-----5:R-:W-:Y:S01]  /*2cf0*/  IMAD.U32 R14, R102, 0x10000, RZ ;  /* 0x00010000660e7824 */ /* 0x020fe200078e00ff */
[----:B------:R-:W-:Y:S03]  /*2d00*/  BSSY B0, `(.L_x_45) ;  /* 0x0000008000007945 */ /* 0x000fe60003800000 */
[----:B------:R-:W-:-:S04]  /*2d10*/  FMUL R14, R14, R89 ;  /* 0x000000590e0e7220 */ /* 0x000fc80000400000 */
[----:B------:R-:W-:-:S05]  /*2d20*/  FFMA R14, R65, R90, R14 ;  /* 0x0000005a410e7223 */ /* 0x000fca000000000e */
[----:B------:R-:W-:-:S05]  /*2d30*/  F2FP.BF16.F32.PACK_AB R14, RZ, R14 ;  /* 0x0000000eff0e723e */ /* 0x000fca00000010ff */
[----:B------:R0:W-:Y:S01]  /*2d40*/  @P0 STG.E.U16 desc[UR12][R4.64+0x22], R14 ;  /* 0x0000220e04000986 */ /* 0x0001e2000c10150c */
[----:B------:R-:W-:-:S13]  /*2d50*/  ISETP.GT.AND P0, PT, R88, 0x8, P3 ;  /* 0x000000085800780c */ /* 0x000fda0001f04270 */
[----:B0-----:R-:W-:Y:S05]  /*2d60*/  @!P0 BRA `(.L_x_46) ;  /* 0x0000000000048947 */ /* 0x001fea0003800000 */
[----:B------:R0:W5:Y:S02]  /*2d70*/  LDG.E.LTC128B.U16 R102, desc[UR12][R16.64+0x20] ;  /* 0x0000200c10667981 */ /* 0x000164000c1e1520 */
.L_x_46:
[----:B------:R-:W-:Y:S05]  /*2d80*/  BSYNC B0 ;  /* 0x0000000000007941 */ /* 0x000fea0003800000 */
.L_x_45:
        /* <DEDUP_REMOVED lines=9> */
.L_x_48:
[----:B------:R-:W-:Y:S05]  /*2e20*/  BSYNC B0 ;  /* 0x0000000000007941 */ /* 0x000fea0003800000 */
.L_x_47:
[----:B-----5:R-:W-:Y:S01]  /*2e30*/  IMAD.U32 R14, R102, 0x10000, RZ ;  /* 0x00010000660e7824 */ /* 0x020fe200078e00ff */
[----:B------:R-:W-:Y:S01]  /*2e40*/  ISETP.GT.AND P2, PT, R0, 0x18, PT ;  /* 0x000000180000780c */ /* 0x000fe20003f44270 */
[----:B------:R-:W-:Y:S02]  /*2e50*/  BSSY B0, `(.L_x_49) ;  /* 0x0000016000007945 */ /* 0x000fe40003800000 */
[----:B------:R-:W-:-:S04]  /*2e60*/  FMUL R14, R14, R89 ;  /* 0x000000590e0e7220 */ /* 0x000fc80000400000 */
[----:B------:R-:W-:-:S05]  /*2e70*/  FFMA R14, R67, R90, R14 ;  /* 0x0000005a430e7223 */ /* 0x000fca000000000e */
[----:B------:R-:W-:-:S04]  /*2e80*/  F2FP.BF16.F32.PACK_AB R14, RZ, R14 ;  /* 0x0000000eff0e723e */ /* 0x000fc800000010ff */
[----:B------:R-:W-:Y:S01]  /*2e90*/  PRMT R13, R14, 0x7610, R13 ;  /* 0x000076100e0d7816 */ /* 0x000fe2000000000d */
[----:B------:R-:W-:-:S04]  /*2ea0*/  IMAD.WIDE.U32 R14, R59, UR10, R10 ;  /* 0x0000000a3b0e7c25 */ /* 0x000fc8000f8e000a */
[----:B------:R0:W-:Y:S01]  /*2eb0*/  @P0 STG.E.U16 desc[UR12][R18.64+0x22], R13 ;  /* 0x0000220d12000986 */ /* 0x0001e2000c10150c */
[----:B------:R-:W-:Y:S01]  /*2ec0*/  IMAD.IADD R61, R15, 0x1, R61 ;  /* 0x000000010f3d7824 */ /* 0x000fe200078e023d */
[----:B------:R-:W-:-:S04]  /*2ed0*/  LEA R22, P0, R14, UR14, 0x1 ;  /* 0x0000000e0e167c11 */ /* 0x000fc8000f8008ff */
[----:B------:R-:W-:Y:S02]  /*2ee0*/  LEA.HI.X R23, R14, UR15, R61, 0x1, P0 ;  /* 0x0000000f0e177c11 */ /* 0x000fe400080f0c3d */
[----:B------:R-:W-:-:S04]  /*2ef0*/  LEA R14, P0, R8, UR14, 0x1 ;  /* 0x0000000e080e7c11 */ /* 0x000fc8000f8008ff */
[----:B------:R-:W-:Y:S02]  /*2f00*/  LEA.HI.X R15, R8, UR15, R91, 0x1, P0 ;  /* 0x0000000f080f7c11 */ /* 0x000fe400080f0c5b */
[----:B------:R-:W-:-:S05]  /*2f10*/  IADD3 R12, P0, R12, R20, RZ ;  /* 0x000000140c0c7210 */ /* 0x000fca0007f1e0ff */
[----:B------:R-:W-:Y:S01]  /*2f20*/  IMAD.X R9, R9, 0x1, R11, P0 ;  /* 0x0000000109097824 */ /* 0x000fe200000e060b */
[----:B------:R-:W-:-:S04]  /*2f30*/  LEA R10, P0, R12, UR14, 0x1 ;  /* 0x0000000e0c0a7c11 */ /* 0x000fc8000f8008ff */
[----:B------:R-:W-:Y:S02]  /*2f40*/  LEA.HI.X R11, R12, UR15, R9, 0x1, P0 ;  /* 0x0000000f0c0b7c11 */ /* 0x000fe400080f0c09 */
[----:B------:R-:W-:-:S04]  /*2f50*/  LEA R8, P0, R95, UR14, 0x1 ;  /* 0x0000000e5f087c11 */ /* 0x000fc8000f8008ff */
[----:B------:R-:W-:Y:S02]  /*2f60*/  LEA.HI.X R9, R95, UR15, R56, 0x1, P0 ;  /* 0x0000000f5f097c11 */ /* 0x000fe400080f0c38 */
[----:B------:R-:W-:Y:S02]  /*2f70*/  ISETP.GT.AND P0, PT, R88, RZ, P2 ;  /* 0x000000ff5800720c */ /* 0x000fe40001704270 */
[----:B------:R-:W-:-:S11]  /*2f80*/  P2R R56, PR, RZ, 0x4 ;  /* 0x00000004ff387803 */ /* 0x000fd60000000000 */
[----:B0-----:R-:W-:Y:S05]  /*2f90*/  @!P0 BRA `(.L_x_50) ;  /* 0x0000000000048947 */ /* 0x001fea0003800000 */
[----:B------:R0:W5:Y:S02]  /*2fa0*/  LDG.E.LTC128B.U16 R102, desc[UR12][R2.64+0x30] ;  /* 0x0000300c02667981 */ /* 0x000164000c1e1520 */
.L_x_50:
[----:B------:R-:W-:Y:S05]  /*2fb0*/  BSYNC B0 ;  /* 0x0000000000007941 */ /* 0x000fea0003800000 */
.L_x_49:
[----:B-----5:R-:W-:Y:S01]  /*2fc0*/  IMAD.U32 R12, R102, 0x10000, RZ ;  /* 0x00010000660c7824 */ /* 0x020fe200078e00ff */
[----:B------:R-:W-:Y:S01]  /*2fd0*/  ISETP.GT.AND P1, PT, R0, 0x19, PT ;  /* 0x000000190000780c */ /* 0x000fe20003f24270 */
[----:B------:R-:W-:Y:S02]  /*2fe0*/  BSSY B0, `(.L_x_51) ;  /* 0x0000009000007945 */ /* 0x000fe40003800000 */
[----:B------:R-:W-:Y:S01]  /*2ff0*/  FMUL R13, R12, R89 ;  /* 0x000000590c0d7220 */ /* 0x000fe20000400000 */
[----:B------:R-:W-:-:S03]  /*3000*/  P2R R65, PR, RZ, 0x2 ;  /* 0x00000002ff417803 */ /* 0x000fc60000000000 */
[----:B------:R-:W-:-:S05]  /*3010*/  FFMA R13, R68, R90, R13 ;  /* 0x0000005a440d7223 */ /* 0x000fca000000000d */
[----:B------:R-:W-:-:S05]  /*3020*/  F2FP.BF16.F32.PACK_AB R13, RZ, R13 ;  /* 0x0000000dff0d723e */ /* 0x000fca00000010ff */
[----:B------:R0:W-:Y:S01]  /*3030*/  @P0 STG.E.U16 desc[UR12][R4.64+0x30], R13 ;  /* 0x0000300d04000986 */ /* 0x0001e2000c10150c */
[----:B------:R-:W-:-:S13]  /*3040*/  ISETP.GT.AND P0, PT, R88, RZ, P1 ;  /* 0x000000ff5800720c */ /* 0x000fda0000f04270 */
[----:B0-----:R-:W-:Y:S05]  /*3050*/  @!P0 BRA `(.L_x_52) ;  /* 0x0000000000048947 */ /* 0x001fea0003800000 */
[----:B------:R0:W5:Y:S02]  /*3060*/  LDG.E.LTC128B.U16 R102, desc[UR12][R2.64+0x32] ;  /* 0x0000320c02667981 */ /* 0x000164000c1e1520 */
.L_x_52:
[----:B------:R-:W-:Y:S05]  /*3070*/  BSYNC B0 ;  /* 0x0000000000007941 */ /* 0x000fea0003800000 */
.L_x_51:
        /* <DEDUP_REMOVED lines=9> */
.L_x_54:
[----:B------:R-:W-:Y:S05]  /*3110*/  BSYNC B0 ;  /* 0x0000000000007941 */ /* 0x000fea0003800000 */
.L_x_53:
        /* <DEDUP_REMOVED lines=9> */
.L_x_56:
[----:B------:R-:W-:Y:S05]  /*31b0*/  BSYNC B0 ;  /* 0x0000000000007941 */ /* 0x000fea0003800000 */
.L_x_55:
        /* <DEDUP_REMOVED lines=11> */
.L_x_58:
[----:B------:R-:W-:Y:S05]  /*3270*/  BSYNC B0 ;  /* 0x0000000000007941 */ /* 0x000fea0003800000 */
.L_x_57:
        /* <DEDUP_REMOVED lines=11> */
.L_x_60:
[----:B------:R-:W-:Y:S05]  /*3330*/  BSYNC B0 ;  /* 0x0000000000007941 */ /* 0x000fea0003800000 */
.L_x_59:
        /* <DEDUP_REMOVED lines=9> */
.L_x_62:
[----:B------:R-:W-:Y:S05]  /*33d0*/  BSYNC B0 ;  /* 0x0000000000007941 */ /* 0x000fea0003800000 */
.L_x_61:
        /* <DEDUP_REMOVED lines=9> */
.L_x_64:
[----:B------:R-:W-:Y:S05]  /*3470*/  BSYNC B0 ;  /* 0x0000000000007941 */ /* 0x000fea0003800000 */
.L_x_63:
[----:B-----5:R-:W-:Y:S01]  /*3480*/  IMAD.U32 R12, R102, 0x10000, RZ ;  /* 0x00010000660c7824 */ /* 0x020fe200078e00ff */
[----:B------:R-:W-:Y:S01]  /*3490*/  ISETP.GT.AND P5, PT, R0, 0x28, PT ;  /* 0x000000280000780c */ /* 0x000fe20003fa4270 */
[----:B------:R-:W-:Y:S02]  /*34a0*/  BSSY B0, `(.L_x_65) ;  /* 0x0000009000007945 */ /* 0x000fe40003800000 */
[----:B------:R-:W-:-:S04]  /*34b0*/  FMUL R12, R12, R89 ;  /* 0x000000590c0c7220 */ /* 0x000fc80000400000 */
[----:B------:R-:W-:-:S05]  /*34c0*/  FFMA R12, R75, R90, R12 ;  /* 0x0000005a4b0c7223 */ /* 0x000fca000000000c */
[----:B------:R-:W-:-:S05]  /*34d0*/  F2FP.BF16.F32.PACK_AB R12, RZ, R12 ;  /* 0x0000000cff0c723e */ /* 0x000fca00000010ff */
[----:B------:R1:W-:Y:S01]  /*34e0*/  @P0 STG.E.U16 desc[UR12][R18.64+0x42], R12 ;  /* 0x0000420c12000986 */ /* 0x0003e2000c10150c */
[----:B------:R-:W-:Y:S02]  /*34f0*/  ISETP.GT.AND P0, PT, R88, RZ, P5 ;  /* 0x000000ff5800720c */ /* 0x000fe40002f04270 */
[----:B-1----:R-:W-:-:S11]  /*3500*/  P2R R12, PR, RZ, 0x20 ;  /* 0x00000020ff0c7803 */ /* 0x002fd60000000000 */
[----:B------:R-:W-:Y:S05]  /*3510*/  @!P0 BRA `(.L_x_66) ;  /* 0x0000000000048947 */ /* 0x000fea0003800000 */
[----:B------:R1:W5:Y:S02]  /*3520*/  LDG.E.LTC128B.U16 R102, desc[UR12][R2.64+0x50] ;  /* 0x0000500c02667981 */ /* 0x000364000c1e1520 */
.L_x_66:
[----:B------:R-:W-:Y:S05]  /*3530*/  BSYNC B0 ;  /* 0x0000000000007941 */ /* 0x000fea0003800000 */
.L_x_65:
        /* <DEDUP_REMOVED lines=11> */
.L_x_68:
[----:B------:R-:W-:Y:S05]  /*35f0*/  BSYNC B0 ;  /* 0x0000000000007941 */ /* 0x000fea0003800000 */
.L_x_67:
        /* <DEDUP_REMOVED lines=9> */
.L_x_70:
[----:B------:R-:W-:Y:S05]  /*3690*/  BSYNC B0 ;  /* 0x0000000000007941 */ /* 0x000fea0003800000 */
.L_x_69:
        /* <DEDUP_REMOVED lines=9> */
.L_x_72:
[----:B------:R-:W-:Y:S05]  /*3730*/  BSYNC B0 ;  /* 0x0000000000007941 */ /* 0x000fea0003800000 */
.L_x_71:
[----:B-----5:R-:W-:Y:S01]  /*3740*/  IMAD.U32 R12, R102, 0x10000, RZ ;  /* 0x00010000660c7824 */ /* 0x020fe200078e00ff */
[----:B------:R-:W-:Y:S01]  /*3750*/  ISETP.GT.AND P3, PT, R0, 0x30, PT ;  /* 0x000000300000780c */ /* 0x000fe20003f64270 */
[----:B------:R-:W-:Y:S02]  /*3760*/  BSSY B0, `(.L_x_73) ;  /* 0x0000008000007945 */ /* 0x000fe40003800000 */
[----:B------:R-:W-:-:S04]  /*3770*/  FMUL R12, R12, R89 ;  /* 0x000000590c0c7220 */ /* 0x000fc80000400000 */
[----:B------:R-:W-:-:S05]  /*3780*/  FFMA R12, R79, R90, R12 ;  /* 0x0000005a4f0c7223 */ /* 0x000fca000000000c */
[----:B------:R-:W-:-:S05]  /*3790*/  F2FP.BF16.F32.PACK_AB R12, RZ, R12 ;  /* 0x0000000cff0c723e */ /* 0x000fca00000010ff */
[----:B------:R0:W-:Y:S01]  /*37a0*/  @P0 STG.E.U16 desc[UR12][R18.64+0x52], R12 ;  /* 0x0000520c12000986 */ /* 0x0001e2000c10150c */
[----:B------:R-:W-:-:S13]  /*37b0*/  ISETP.GT.AND P0, PT, R88, RZ, P3 ;  /* 0x000000ff5800720c */ /* 0x000fda0001f04270 */
[----:B0-----:R-:W-:Y:S05]  /*37c0*/  @!P0 BRA `(.L_x_74) ;  /* 0x0000000000048947 */ /* 0x001fea0003800000 */
[----:B------:R0:W5:Y:S02]  /*37d0*/  LDG.E.LTC128B.U16 R102, desc[UR12][R2.64+0x60] ;  /* 0x0000600c02667981 */ /* 0x000164000c1e1520 */
.L_x_74:
[----:B------:R-:W-:Y:S05]  /*37e0*/  BSYNC B0 ;  /* 0x0000000000007941 */ /* 0x000fea0003800000 */
.L_x_73:
        /* <DEDUP_REMOVED lines=10> */
.L_x_76:
[----:B------:R-:W-:Y:S05]  /*3890*/  BSYNC B0 ;  /* 0x0000000000007941 */ /* 0x000fea0003800000 */
.L_x_75:
        /* <DEDUP_REMOVED lines=9> */
.L_x_78:
[----:B------:R-:W-:Y:S05]  /*3930*/  BSYNC B0 ;  /* 0x0000000000007941 */ /* 0x000fea0003800000 */
.L_x_77:
        /* <DEDUP_REMOVED lines=9> */
.L_x_80:
[----:B------:R-:W-:Y:S05]  /*39d0*/  BSYNC B0 ;  /* 0x0000000000007941 */ /* 0x000fea0003800000 */
.L_x_79:
        /* <DEDUP_REMOVED lines=10> */
.L_x_82:
[----:B------:R-:W-:Y:S05]  /*3a80*/  BSYNC B0 ;  /* 0x0000000000007941 */ /* 0x000fea0003800000 */
.L_x_81:
[----:B-----5:R-:W-:Y:S01]  /*3a90*/  IMAD.U32 R12, R102, 0x10000, RZ ;  /* 0x00010000660c7824 */ /* 0x020fe200078e00ff */
[----:B------:R-:W-:Y:S03]  /*3aa0*/  BSSY B0, `(.L_x_83) ;  /* 0x000000f000007945 */ /* 0x000fe60003800000 */
[----:B------:R-:W-:-:S04]  /*3ab0*/  FMUL R13, R12, R89 ;  /* 0x000000590c0d7220 */ /* 0x000fc80000400000 */
[----:B------:R-:W-:-:S05]  /*3ac0*/  FFMA R13, R84, R90, R13 ;  /* 0x0000005a540d7223 */ /* 0x000fca000000000d */
[----:B------:R-:W-:-:S05]  /*3ad0*/  F2FP.BF16.F32.PACK_AB R13, RZ, R13 ;  /* 0x0000000dff0d723e */ /* 0x000fca00000010ff */
[----:B------:R1:W-:Y:S01]  /*3ae0*/  @P0 STG.E.U16 desc[UR12][R4.64+0x70], R13 ;  /* 0x0000700d04000986 */ /* 0x0003e2000c10150c */
[----:B------:R-:W-:-:S05]  /*3af0*/  IADD3 R20, P0, R57, R18, RZ ;  /* 0x0000001239147210 */ /* 0x000fca0007f1e0ff */
[----:B------:R-:W-:Y:S01]  /*3b00*/  IMAD.X R21, R97, 0x1, R19, P0 ;  /* 0x0000000161157824 */ /* 0x000fe200000e0613 */
[----:B------:R-:W-:-:S05]  /*3b10*/  IADD3 R62, P0, R57, R18, RZ ;  /* 0x00000012393e7210 */ /* 0x000fca0007f1e0ff */
[----:B------:R-:W-:Y:S01]  /*3b20*/  IMAD.X R63, R97, 0x1, R19, P0 ;  /* 0x00000001613f7824 */ /* 0x000fe200000e0613 */
[----:B------:R-:W-:-:S05]  /*3b30*/  IADD3 R12, P0, R57, R4, RZ ;  /* 0x00000004390c7210 */ /* 0x000fca0007f1e0ff */
[----:B-1----:R-:W-:Y:S01]  /*3b40*/  IMAD.X R13, R97, 0x1, R5, P0 ;  /* 0x00000001610d7824 */ /* 0x002fe200000e0605 */
[----:B------:R-:W-:-:S04]  /*3b50*/  ISETP.GT.AND P0, PT, R0, 0x39, PT ;  /* 0x000000390000780c */ /* 0x000fc80003f04270 */
[----:B------:R-:W-:-:S13]  /*3b60*/  ISETP.GT.AND P4, PT, R88, RZ, P0 ;  /* 0x000000ff5800720c */ /* 0x000fda0000784270 */
[----:B------:R-:W-:Y:S05]  /*3b70*/  @!P4 BRA `(.L_x_84) ;  /* 0x000000000004c947 */ /* 0x000fea0003800000 */
[----:B------:R1:W5:Y:S02]  /*3b80*/  LDG.E.LTC128B.U16 R102, desc[UR12][R2.64+0x72] ;  /* 0x0000720c02667981 */ /* 0x000364000c1e1520 */
.L_x_84:
[----:B------:R-:W-:Y:S05]  /*3b90*/  BSYNC B0 ;  /* 0x0000000000007941 */ /* 0x000fea0003800000 */
.L_x_83:
        /* <DEDUP_REMOVED lines=9> */
.L_x_86:
[----:B------:R-:W-:Y:S05]  /*3c30*/  BSYNC B0 ;  /* 0x0000000000007941 */ /* 0x000fea0003800000 */
.L_x_85:
[----:B-----5:R-:W-:Y:S01]  /*3c40*/  IMAD.U32 R0, R102, 0x10000, RZ ;  /* 0x0001000066007824 */ /* 0x020fe200078e00ff */
[----:B------:R-:W-:Y:S03]  /*3c50*/  BSSY B0, `(.L_x_87) ;  /* 0x0000008000007945 */ /* 0x000fe60003800000 */
[----:B-1-34-:R-:W-:-:S04]  /*3c60*/  FMUL R3, R0, R89 ;  /* 0x0000005900037220 */ /* 0x01afc80000400000 */
[----:B------:R-:W-:-:S05]  /*3c70*/  FFMA R3, R86, R90, R3 ;  /* 0x0000005a56037223 */ /* 0x000fca0000000003 */
[----:B------:R-:W-:-:S05]  /*3c80*/  F2FP.BF16.F32.PACK_AB R3, RZ, R3 ;  /* 0x00000003ff03723e */ /* 0x000fca00000010ff */
[----:B------:R1:W-:Y:S01]  /*3c90*/  @P4 STG.E.U16 desc[UR12][R18.64+0x70], R3 ;  /* 0x0000700312004986 */ /* 0x0003e2000c10150c */
[----:B------:R-:W-:-:S13]  /*3ca0*/  ISETP.GT.AND P4, PT, R88, 0x8, P0 ;  /* 0x000000085800780c */ /* 0x000fda0000784270 */
[----:B-1----:R-:W-:Y:S05]  /*3cb0*/  @!P4 BRA `(.L_x_88) ;  /* 0x000000000004c947 */ /* 0x002fea0003800000 */
[----:B------:R1:W5:Y:S02]  /*3cc0*/  LDG.E.LTC128B.U16 R102, desc[UR12][R16.64+0x72] ;  /* 0x0000720c10667981 */ /* 0x000364000c1e1520 */
.L_x_88:
[----:B------:R-:W-:Y:S05]  /*3cd0*/  BSYNC B0 ;  /* 0x0000000000007941 */ /* 0x000fea0003800000 */
.L_x_87:
[----:B-----5:R-:W-:-:S04]  /*3ce0*/  IMAD.U32 R0, R102, 0x10000, RZ ;  /* 0x0001000066007824 */ /* 0x020fc800078e00ff */
[----:B------:R-:W-:-:S04]  /*3cf0*/  FMUL R0, R0, R89 ;  /* 0x0000005900007220 */ /* 0x000fc80000400000 */
[----:B------:R-:W-:-:S05]  /*3d00*/  FFMA R0, R87, R90, R0 ;  /* 0x0000005a57007223 */ /* 0x000fca0000000000 */
[----:B------:R-:W-:-:S04]  /*3d10*/  F2FP.BF16.F32.PACK_AB R0, RZ, R0 ;  /* 0x00000000ff00723e */ /* 0x000fc800000010ff */
[----:B------:R-:W-:-:S05]  /*3d20*/  PRMT R2, R0, 0x7610, R2 ;  /* 0x0000761000027816 */ /* 0x000fca0000000002 */
[----:B------:R3:W-:Y:S01]  /*3d30*/  @P4 STG.E.U16 desc[UR12][R18.64+0x72], R2 ;  /* 0x0000720212004986 */ /* 0x0007e2000c10150c */
[----:B------:R-:W-:-:S13]  /*3d40*/  ISETP.GT.AND P4, PT, R88, 0x40, P6 ;  /* 0x000000405800780c */ /* 0x000fda0003784270 */
[----:B------:R-:W4:Y:S01]  /*3d50*/  @P4 LDG.E.LTC128B.U16 R102, desc[UR12][R22.64] ;  /* 0x0000000c16664981 */ /* 0x000f22000c1e1520 */
[----:B------:R-:W-:Y:S01]  /*3d60*/  BSSY B0, `(.L_x_89) ;  /* 0x000000a000007945 */ /* 0x000fe20003800000 */
[----:B----4-:R-:W-:-:S04]  /*3d70*/  IMAD.U32 R0, R102, 0x10000, RZ ;  /* 0x0001000066007824 */ /* 0x010fc800078e00ff */
[----:B------:R-:W-:-:S04]  /*3d80*/  FMUL R3, R0, R89 ;  /* 0x0000005900037220 */ /* 0x000fc80000400000 */
[----:B------:R-:W-:-:S05]  /*3d90*/  FFMA R3, R24, R90, R3 ;  /* 0x0000005a18037223 */ /* 0x000fca0000000003 */
[----:B------:R-:W-:-:S05]  /*3da0*/  F2FP.BF16.F32.PACK_AB R3, RZ, R3 ;  /* 0x00000003ff03723e */ /* 0x000fca00000010ff */
[----:B------:R3:W-:Y:S01]  /*3db0*/  @P4 STG.E.U16 desc[UR12][R12.64], R3 ;  /* 0x000000030c004986 */ /* 0x0007e2000c10150c */
[----:B------:R-:W-:-:S04]  /*3dc0*/  ISETP.NE.AND P4, PT, R100, RZ, PT ;  /* 0x000000ff6400720c */ /* 0x000fc80003f85270 */
[----:B------:R-:W-:-:S13]  /*3dd0*/  ISETP.GT.AND P4, PT, R88, 0x40, P4 ;  /* 0x000000405800780c */ /* 0x000fda0002784270 */
[----:B---3--:R-:W-:Y:S05]  /*3de0*/  @!P4 BRA `(.L_x_90) ;  /* 0x000000000004c947 */ /* 0x008fea0003800000 */
[----:B------:R3:W5:Y:S02]  /*3df0*/  LDG.E.LTC128B.U16 R102, desc[UR12][R14.64+0x2] ;  /* 0x0000020c0e667981 */ /* 0x000764000c1e1520 */
.L_x_90:
[----:B------:R-:W-:Y:S05]  /*3e00*/  BSYNC B0 ;  /* 0x0000000000007941 */ /* 0x000fea0003800000 */
.L_x_89:
[----:B-----5:R-:W-:Y:S01]  /*3e10*/  IMAD.U32 R0, R102, 0x10000, RZ ;  /* 0x0001000066007824 */ /* 0x020fe200078e00ff */
[----:B------:R-:W-:Y:S01]  /*3e20*/  ISETP.GT.AND P6, PT, R88, 0x48, P6 ;  /* 0x000000485800780c */ /* 0x000fe200037c4270 */
[----:B------:R-:W-:Y:S01]  /*3e30*/  @P4 IMAD.MOV.U32 R2, RZ, RZ, R12 ;  /* 0x000000ffff024224 */ /* 0x000fe200078e000c */
[----:B------:R-:W-:Y:S01]  /*3e40*/  BSSY B0, `(.L_x_91) ;  /* 0x0000008000007945 */ /* 0x000fe20003800000 */
[----:B------:R-:W-:Y:S01]  /*3e50*/  FMUL R0, R0, R89 ;  /* 0x0000005900007220 */ /* 0x000fe20000400000 */
[----:B------:R-:W-:-:S03]  /*3e60*/  @P4 IMAD.MOV.U32 R3, RZ, RZ, R13 ;  /* 0x000000ffff034224 */ /* 0x000fc600078e000d */
[----:B------:R-:W-:-:S05]  /*3e70*/  FFMA R0, R25, R90, R0 ;  /* 0x0000005a19007223 */ /* 0x000fca0000000000 */
[----:B------:R-:W-:-:S05]  /*3e80*/  F2FP.BF16.F32.PACK_AB R0, RZ, R0 ;  /* 0x00000000ff00723e */ /* 0x000fca00000010ff */
[----:B------:R4:W-:Y:S01]  /*3e90*/  @P4 STG.E.U16 desc[UR12][R2.64+0x2], R0 ;  /* 0x0000020002004986 */ /* 0x0009e2000c10150c */
[----:B------:R-:W-:Y:S05]  /*3ea0*/  @!P6 BRA `(.L_x_92) ;  /* 0x000000000004e947 */ /* 0x000fea0003800000 */
[----:B------:R0:W5:Y:S02]  /*3eb0*/  LDG.E.LTC128B.U16 R102, desc[UR12][R10.64] ;  /* 0x0000000c0a667981 */ /* 0x000164000c1e1520 */
.L_x_92:
[----:B------:R-:W-:Y:S05]  /*3ec0*/  BSYNC B0 ;  /* 0x0000000000007941 */ /* 0x000fea0003800000 */
.L_x_91:
[----:B----45:R-:W-:Y:S01]  /*3ed0*/  IMAD.U32 R0, R102, 0x10000, RZ ;  /* 0x0001000066007824 */ /* 0x030fe200078e00ff */
[----:B------:R-:W-:Y:S01]  /*3ee0*/  ISETP.NE.AND P4, PT, R100, RZ, PT ;  /* 0x000000ff6400720c */ /* 0x000fe20003f85270 */
[----:B------:R-:W-:Y:S02]  /*3ef0*/  BSSY B0, `(.L_x_93) ;  /* 0x0000008000007945 */ /* 0x000fe40003800000 */
[----:B------:R-:W-:Y:S01]  /*3f00*/  FMUL R3, R0, R89 ;  /* 0x0000005900037220 */ /* 0x000fe20000400000 */
[----:B------:R-:W-:-:S03]  /*3f10*/  ISETP.GT.AND P4, PT, R88, 0x48, P4 ;  /* 0x000000485800780c */ /* 0x000fc60002784270 */
[----:B------:R-:W-:-:S05]  /*3f20*/  FFMA R3, R26, R90, R3 ;  /* 0x0000005a1a037223 */ /* 0x000fca0000000003 */
[----:B------:R-:W-:-:S05]  /*3f30*/  F2FP.BF16.F32.PACK_AB R3, RZ, R3 ;  /* 0x00000003ff03723e */ /* 0x000fca00000010ff */
[----:B------:R4:W-:Y:S01]  /*3f40*/  @P6 STG.E.U16 desc[UR12][R20.64], R3 ;  /* 0x0000000314006986 */ /* 0x0009e2000c10150c */
[----:B------:R-:W-:Y:S05]  /*3f50*/  @!P4 BRA `(.L_x_94) ;  /* 0x000000000004c947 */ /* 0x000fea0003800000 */
[----:B------:R0:W5:Y:S02]  /*3f60*/  LDG.E.LTC128B.U16 R102, desc[UR12][R8.64+0x2] ;  /* 0x0000020c08667981 */ /* 0x000164000c1e1520 */
.L_x_94:
[----:B------:R-:W-:Y:S05]  /*3f70*/  BSYNC B0 ;  /* 0x0000000000007941 */ /* 0x000fea0003800000 */
.L_x_93:
[----:B-----5:R-:W-:Y:S01]  /*3f80*/  IMAD.U32 R0, R102, 0x10000, RZ ;  /* 0x0001000066007824 */ /* 0x020fe200078e00ff */
[----:B------:R-:W-:Y:S01]  /*3f90*/  ISETP.NE.AND P6, PT, R58, RZ, PT ;  /* 0x000000ff3a00720c */ /* 0x000fe20003fc5270 */
[----:B------:R-:W-:Y:S02]  /*3fa0*/  BSSY B0, `(.L_x_95) ;  /* 0x0000008000007945 */ /* 0x000fe40003800000 */
[----:B------:R-:W-:-:S04]  /*3fb0*/  FMUL R0, R0, R89 ;  /* 0x0000005900007220 */ /* 0x000fc80000400000 */
[----:B------:R-:W-:-:S05]  /*3fc0*/  FFMA R0, R27, R90, R0 ;  /* 0x0000005a1b007223 */ /* 0x000fca0000000000 */
[----:B------:R-:W-:-:S05]  /*3fd0*/  F2FP.BF16.F32.PACK_AB R0, RZ, R0 ;  /* 0x00000000ff00723e */ /* 0x000fca00000010ff */
[----:B------:R0:W-:Y:S01]  /*3fe0*/  @P4 STG.E.U16 desc[UR12][R62.64+0x2], R0 ;  /* 0x000002003e004986 */ /* 0x0001e2000c10150c */
[----:B------:R-:W-:-:S13]  /*3ff0*/  ISETP.GT.AND P4, PT, R88, 0x40, P6 ;  /* 0x000000405800780c */ /* 0x000fda0003784270 */
[----:B0-----:R-:W-:Y:S05]  /*4000*/  @!P4 BRA `(.L_x_96) ;  /* 0x000000000004c947 */ /* 0x001fea0003800000 */
[----:B------:R0:W5:Y:S02]  /*4010*/  LDG.E.LTC128B.U16 R102, desc[UR12][R14.64+0x10] ;  /* 0x0000100c0e667981 */ /* 0x000164000c1e1520 */
.L_x_96:
[----:B------:R-:W-:Y:S05]  /*4020*/  BSYNC B0 ;  /* 0x0000000000007941 */ /* 0x000fea0003800000 */
.L_x_95:
[----:B-----5:R-:W-:Y:S01]  /*4030*/  IMAD.U32 R0, R102, 0x10000, RZ ;  /* 0x0001000066007824 */ /* 0x020fe200078e00ff */
[----:B------:R-:W-:Y:S01]  /*4040*/  ISETP.NE.AND P6, PT, R60, RZ, PT ;  /* 0x000000ff3c00720c */ /* 0x000fe20003fc5270 */
[----:B------:R-:W-:Y:S01]  /*4050*/  @P4 IMAD.MOV.U32 R2, RZ, RZ, R12 ;  /* 0x000000ffff024224 */ /* 0x000fe200078e000c */
[----:B------:R-:W-:Y:S01]  /*4060*/  BSSY B0, `(.L_x_97) ;  /* 0x000000a000007945 */ /* 0x000fe20003800000 */
[----:B----4-:R-:W-:-:S04]  /*4070*/  FMUL R3, R0, R89 ;  /* 0x0000005900037220 */ /* 0x010fc80000400000 */
[----:B------:R-:W-:-:S05]  /*4080*/  FFMA R3, R28, R90, R3 ;  /* 0x0000005a1c037223 */ /* 0x000fca0000000003 */
[----:B------:R-:W-:-:S04]  /*4090*/  F2FP.BF16.F32.PACK_AB R3, RZ, R3 ;  /* 0x00000003ff03723e */ /* 0x000fc800000010ff */
[----:B------:R-:W-:Y:S01]  /*40a0*/  PRMT R0, R3, 0x7610, R0 ;  /* 0x0000761003007816 */ /* 0x000fe20000000000 */
[----:B------:R-:W-:-:S05]  /*40b0*/  @P4 IMAD.MOV.U32 R3, RZ, RZ, R13 ;  /* 0x000000ffff034224 */ /* 0x000fca00078e000d */
[----:B------:R4:W-:Y:S01]  /*40c0*/  @P4 STG.E.U16 desc[UR12][R2.64+0x10], R0 ;  /* 0x0000100002004986 */ /* 0x0009e2000c10150c */
[----:B------:R-:W-:-:S13]  /*40d0*/  ISETP.GT.AND P4, PT, R88, 0x40, P6 ;  /* 0x000000405800780c */ /* 0x000fda0003784270 */
[----:B----4-:R-:W-:Y:S05]  /*40e0*/  @!P4 BRA `(.L_x_98) ;  /* 0x000000000004c947 */ /* 0x010fea0003800000 */
[----:B------:R4:W5:Y:S02]  /*40f0*/  LDG.E.LTC128B.U16 R102, desc[UR12][R14.64+0x12] ;  /* 0x0000120c0e667981 */ /* 0x000964000c1e1520 */
.L_x_98:
[----:B------:R-:W-:Y:S05]  /*4100*/  BSYNC B0 ;  /* 0x0000000000007941 */ /* 0x000fea0003800000 */
.L_x_97:
[----:B-----5:R-:W-:Y:S01]  /*4110*/  IMAD.U32 R0, R102, 0x10000, RZ ;  /* 0x0001000066007824 */ /* 0x020fe200078e00ff */
[----:B------:R-:W-:Y:S01]  /*4120*/  BSSY B0, `(.L_x_99) ;  /* 0x000000b000007945 */ /* 0x000fe20003800000 */
[----:B------:R-:W-:Y:S02]  /*4130*/  @P4 IMAD.MOV.U32 R2, RZ, RZ, R12 ;  /* 0x000000ffff024224 */ /* 0x000fe400078e000c */
[----:B------:R-:W-:Y:S01]  /*4140*/  FMUL R0, R0, R89 ;  /* 0x0000005900007220 */ /* 0x000fe20000400000 */
[----:B------:R-:W-:-:S03]  /*4150*/  @P4 IMAD.MOV.U32 R3, RZ, RZ, R13 ;  /* 0x000000ffff034224 */ /* 0x000fc600078e000d */
[----:B------:R-:W-:-:S05]  /*4160*/  FFMA R0, R29, R90, R0 ;  /* 0x0000005a1d007223 */ /* 0x000fca0000000000 */
[----:B------:R-:W-:-:S05]  /*4170*/  F2FP.BF16.F32.PACK_AB R0, RZ, R0 ;  /* 0x00000000ff00723e */ /* 0x000fca00000010ff */
[----:B------:R0:W-:Y:S01]  /*4180*/  @P4 STG.E.U16 desc[UR12][R2.64+0x12], R0 ;  /* 0x0000120002004986 */ /* 0x0001e2000c10150c */
[----:B------:R-:W-:-:S04]  /*4190*/  ISETP.NE.AND P4, PT, R58, RZ, PT ;  /* 0x000000ff3a00720c */ /* 0x000fc80003f85270 */
[----:B------:R-:W-:-:S13]  /*41a0*/  ISETP.GT.AND P4, PT, R88, 0x48, P4 ;  /* 0x000000485800780c */ /* 0x000fda0002784270 */
[----:B0-----:R-:W-:Y:S05]  /*41b0*/  @!P4 BRA `(.L_x_100) ;  /* 0x000000000004c947 */ /* 0x001fea0003800000 */
[----:B------:R0:W5:Y:S02]  /*41c0*/  LDG.E.LTC128B.U16 R102, desc[UR12][R8.64+0x10] ;  /* 0x0000100c08667981 */ /* 0x000164000c1e1520 */
.L_x_100:
[----:B------:R-:W-:Y:S05]  /*41d0*/  BSYNC B0 ;  /* 0x0000000000007941 */ /* 0x000fea0003800000 */
.L_x_99:
        /* <DEDUP_REMOVED lines=9> */
.L_x_102:
[----:B------:R-:W-:Y:S05]  /*4270*/  BSYNC B0 ;  /* 0x0000000000007941 */ /* 0x000fea0003800000 */
.L_x_101:
[----:B-----5:R-:W-:Y:S01]  /*4280*/  IMAD.U32 R0, R102, 0x10000, RZ ;  /* 0x0001000066007824 */ /* 0x020fe200078e00ff */
[----:B------:R-:W-:Y:S01]  /*4290*/  ISETP.NE.AND P6, PT, R92, RZ, PT ;  /* 0x000000ff5c00720c */ /* 0x000fe20003fc5270 */
[----:B------:R-:W-:Y:S01]  /*42a0*/  @P4 IMAD.MOV.U32 R2, RZ, RZ, R6 ;  /* 0x000000ffff024224 */ /* 0x000fe200078e0006 */
[----:B------:R-:W-:Y:S01]  /*42b0*/  BSSY B0, `(.L_x_103) ;  /* 0x0000009000007945 */ /* 0x000fe20003800000 */
[----:B------:R-:W-:Y:S01]  /*42c0*/  FMUL R0, R0, R89 ;  /* 0x0000005900007220 */ /* 0x000fe20000400000 */
[----:B------:R-:W-:-:S03]  /*42d0*/  @P4 IMAD.MOV.U32 R3, RZ, RZ, R7 ;  /* 0x000000ffff034224 */ /* 0x000fc600078e0007 */
[----:B------:R-:W-:-:S05]  /*42e0*/  FFMA R0, R31, R90, R0 ;  /* 0x0000005a1f007223 */ /* 0x000fca0000000000 */
[----:B------:R-:W-:-:S05]  /*42f0*/  F2FP.BF16.F32.PACK_AB R0, RZ, R0 ;  /* 0x00000000ff00723e */ /* 0x000fca00000010ff */
[----:B------:R0:W-:Y:S01]  /*4300*/  @P4 STG.E.U16 desc[UR12][R2.64+0x12], R0 ;  /* 0x0000120002004986 */ /* 0x0001e2000c10150c */
[----:B------:R-:W-:-:S13]  /*4310*/  ISETP.GT.AND P4, PT, R88, 0x40, P6 ;  /* 0x000000405800780c */ /* 0x000fda0003784270 */
[----:B0-----:R-:W-:Y:S05]  /*4320*/  @!P4 BRA `(.L_x_104) ;  /* 0x000000000004c947 */ /* 0x001fea0003800000 */
[----:B------:R0:W5:Y:S02]  /*4330*/  LDG.E.LTC128B.U16 R102, desc[UR12][R14.64+0x20] ;  /* 0x0000200c0e667981 */ /* 0x000164000c1e1520 */
.L_x_104:
[----:B------:R-:W-:Y:S05]  /*4340*/  BSYNC B0 ;  /* 0x0000000000007941 */ /* 0x000fea0003800000 */
.L_x_103:
[----:B-----5:R-:W-:Y:S01]  /*4350*/  IMAD.U32 R0, R102, 0x10000, RZ ;  /* 0x0001000066007824 */ /* 0x020fe200078e00ff */
[----:B------:R-:W-:Y:S01]  /*4360*/  ISETP.NE.AND P6, PT, R64, RZ, PT ;  /* 0x000000ff4000720c */ /* 0x000fe20003fc5270 */
[----:B------:R-:W-:Y:S01]  /*4370*/  @P4 IMAD.MOV.U32 R2, RZ, RZ, R12 ;  /* 0x000000ffff024224 */ /* 0x000fe200078e000c */
[----:B------:R-:W-:Y:S01]  /*4380*/  BSSY B0, `(.L_x_105) ;  /* 0x000000a000007945 */ /* 0x000fe20003800000 */
[----:B------:R-:W-:-:S04]  /*4390*/  FMUL R3, R0, R89 ;  /* 0x0000005900037220 */ /* 0x000fc80000400000 */
[----:B------:R-:W-:-:S05]  /*43a0*/  FFMA R3, R32, R90, R3 ;  /* 0x0000005a20037223 */ /* 0x000fca0000000003 */
[----:B------:R-:W-:-:S04]  /*43b0*/  F2FP.BF16.F32.PACK_AB R3, RZ, R3 ;  /* 0x00000003ff03723e */ /* 0x000fc800000010ff */
[----:B------:R-:W-:Y:S01]  /*43c0*/  PRMT R0, R3, 0x7610, R0 ;  /* 0x0000761003007816 */ /* 0x000fe20000000000 */
[----:B------:R-:W-:-:S05]  /*43d0*/  @P4 IMAD.MOV.U32 R3, RZ, RZ, R13 ;  /* 0x000000ffff034224 */ /* 0x000fca00078e000d */
[----:B------:R0:W-:Y:S01]  /*43e0*/  @P4 STG.E.U16 desc[UR12][R2.64+0x20], R0 ;  /* 0x0000200002004986 */ /* 0x0001e2000c10150c */
[----:B------:R-:W-:-:S13]  /*43f0*/  ISETP.GT.AND P4, PT, R88, 0x40, P6 ;  /* 0x000000405800780c */ /* 0x000fda0003784270 */
[----:B0-----:R-:W-:Y:S05]  /*4400*/  @!P4 BRA `(.L_x_106) ;  /* 0x000000000004c947 */ /* 0x001fea0003800000 */
[----:B------:R0:W5:Y:S02]  /*4410*/  LDG.E.LTC128B.U16 R102, desc[UR12][R14.64+0x22] ;  /* 0x0000220c0e667981 */ /* 0x000164000c1e1520 */
.L_x_106:
[----:B------:R-:W-:Y:S05]  /*4420*/  BSYNC B0 ;  /* 0x0000000000007941 */ /* 0x000fea0003800000 */
.L_x_105:
        /* <DEDUP_REMOVED lines=12> */
.L_x_108:
[----:B------:R-:W-:Y:S05]  /*44f0*/  BSYNC B0 ;  /* 0x0000000000007941 */ /* 0x000fea0003800000 */
.L_x_107:
[----:B-----5:R-:W-:Y:S01]  /*4500*/  IMAD.U32 R0, R102, 0x10000, RZ ;  /* 0x0001000066007824 */ /* 0x020fe200078e00ff */
[----:B------:R-:W-:Y:S01]  /*4510*/  BSSY B0, `(.L_x_109) ;  /* 0x000000b000007945 */ /* 0x000fe20003800000 */
[----:B------:R-:W-:Y:S02]  /*4520*/  @P4 IMAD.MOV.U32 R2, RZ, RZ, R6 ;  /* 0x000000ffff024224 */ /* 0x000fe400078e0006 */
        /* <DEDUP_REMOVED lines=9> */
.L_x_110:
[----:B------:R-:W-:Y:S05]  /*45c0*/  BSYNC B0 ;  /* 0x0000000000007941 */ /* 0x000fea0003800000 */
.L_x_109:
        /* <DEDUP_REMOVED lines=12> */
.L_x_112:
[----:B------:R-:W-:Y:S05]  /*4690*/  BSYNC B0 ;  /* 0x0000000000007941 */ /* 0x000fea0003800000 */
.L_x_111:
        /* <DEDUP_REMOVED lines=13> */
.L_x_114:
[----:B------:R-:W-:Y:S05]  /*4770*/  BSYNC B0 ;  /* 0x0000000000007941 */ /* 0x000fea0003800000 */
.L_x_113:
        /* <DEDUP_REMOVED lines=12> */
.L_x_116:
[----:B------:R-:W-:Y:S05]  /*4840*/  BSYNC B0 ;  /* 0x0000000000007941 */ /* 0x000fea0003800000 */
.L_x_115:
        /* <DEDUP_REMOVED lines=12> */
.L_x_118:
[----:B------:R-:W-:Y:S05]  /*4910*/  BSYNC B0 ;  /* 0x0000000000007941 */ /* 0x000fea0003800000 */
.L_x_117:
        /* <DEDUP_REMOVED lines=12> */
.L_x_120:
[----:B------:R-:W-:Y:S05]  /*49e0*/  BSYNC B0 ;  /* 0x0000000000007941 */ /* 0x000fea0003800000 */
.L_x_119:
        /* <DEDUP_REMOVED lines=13> */
.L_x_122:
[----:B------:R-:W-:Y:S05]  /*4ac0*/  BSYNC B0 ;  /* 0x0000000000007941 */ /* 0x000fea0003800000 */
.L_x_121:
        /* <DEDUP_REMOVED lines=12> */
.L_x_124:
[----:B------:R-:W-:Y:S05]  /*4b90*/  BSYNC B0 ;  /* 0x0000000000007941 */ /* 0x000fea0003800000 */
.L_x_123:
        /* <DEDUP_REMOVED lines=12> */
.L_x_126:
[----:B------:R-:W-:Y:S05]  /*4c60*/  BSYNC B0 ;  /* 0x0000000000007941 */ /* 0x000fea0003800000 */
.L_x_125:
        /* <DEDUP_REMOVED lines=11> */
.L_x_128:
[----:B------:R-:W-:Y:S05]  /*4d20*/  BSYNC B0 ;  /* 0x0000000000007941 */ /* 0x000fea0003800000 */
.L_x_127:
        /* <DEDUP_REMOVED lines=13> */
.L_x_130:
[----:B------:R-:W-:Y:S05]  /*4e00*/  BSYNC B0 ;  /* 0x0000000000007941 */ /* 0x000fea0003800000 */
.L_x_129:
        /* <DEDUP_REMOVED lines=11> */
.L_x_132:
[----:B------:R-:W-:Y:S05]  /*4ec0*/  BSYNC B0 ;  /* 0x0000000000007941 */ /* 0x000fea0003800000 */
.L_x_131:
[----:B0----5:R-:W-:Y:S01]  /*4ed0*/  IMAD.U32 R0, R102, 0x10000, RZ ;  /* 0x0001000066007824 */ /* 0x021fe200078e00ff */
[----:B------:R-:W-:Y:S01]  /*4ee0*/  ISETP.GT.AND P4, PT, R88, 0x48, P6 ;  /* 0x000000485800780c */ /* 0x000fe20003784270 */
        /* <DEDUP_REMOVED lines=8> */
[----:B------:R-:W-:Y:S05]  /*4f70*/  @!P4 BRA `(.L_x_134) ;  /* 0x000000000004c947 */ /* 0x000fea0003800000 */
[----:B------:R0:W5:Y:S02]  /*4f80*/  LDG.E.LTC128B.U16 R102, desc[UR12][R8.64+0x52] ;  /* 0x0000520c08667981 */ /* 0x000164000c1e1520 */
.L_x_134:
[----:B------:R-:W-:Y:S05]  /*4f90*/  BSYNC B0 ;  /* 0x0000000000007941 */ /* 0x000fea0003800000 */
.L_x_133:
[----:B0----5:R-:W-:Y:S01]  /*4fa0*/  IMAD.U32 R0, R102, 0x10000, RZ ;  /* 0x0001000066007824 */ /* 0x021fe200078e00ff */
        /* <DEDUP_REMOVED lines=10> */
.L_x_136:
[----:B------:R-:W-:Y:S05]  /*5050*/  BSYNC B0 ;  /* 0x0000000000007941 */ /* 0x000fea0003800000 */
.L_x_135:
        /* <DEDUP_REMOVED lines=12> */
.L_x_138:
[----:B------:R-:W-:Y:S05]  /*5120*/  BSYNC B0 ;  /* 0x0000000000007941 */ /* 0x000fea0003800000 */
.L_x_137:
        /* <DEDUP_REMOVED lines=11> */
.L_x_140:
[----:B------:R-:W-:Y:S05]  /*51e0*/  BSYNC B0 ;  /* 0x0000000000007941 */ /* 0x000fea0003800000 */
.L_x_139:
        /* <DEDUP_REMOVED lines=12> */
.L_x_142:
[----:B------:R-:W-:Y:S05]  /*52b0*/  BSYNC B0 ;  /* 0x0000000000007941 */ /* 0x000fea0003800000 */
.L_x_141:
        /* <DEDUP_REMOVED lines=11> */
.L_x_144:
[----:B------:R-:W-:Y:S05]  /*5370*/  BSYNC B0 ;  /* 0x0000000000007941 */ /* 0x000fea0003800000 */
.L_x_143:
        /* <DEDUP_REMOVED lines=12> */
.L_x_146:
[----:B------:R-:W-:Y:S05]  /*5440*/  BSYNC B0 ;  /* 0x0000000000007941 */ /* 0x000fea0003800000 */
.L_x_145:
[----:B0----5:R-:W-:Y:S01]  /*5450*/  IMAD.U32 R0, R102, 0x10000, RZ ;  /* 0x0001000066007824 */ /* 0x021fe200078e00ff */
[----:B------:R-:W-:Y:S01]  /*5460*/  ISETP.GT.AND P1, PT, R88, 0x48, P1 ;  /* 0x000000485800780c */ /* 0x000fe20000f24270 */
[----:B------:R-:W-:Y:S02]  /*5470*/  BSSY B0, `(.L_x_147) ;  /* 0x0000007000007945 */ /* 0x000fe40003800000 */
[----:B------:R-:W-:-:S04]  /*5480*/  FMUL R0, R0, R89 ;  /* 0x0000005900007220 */ /* 0x000fc80000400000 */
[----:B------:R-:W-:-:S05]  /*5490*/  FFMA R0, R53, R90, R0 ;  /* 0x0000005a35007223 */ /* 0x000fca0000000000 */
[----:B------:R-:W-:-:S05]  /*54a0*/  F2FP.BF16.F32.PACK_AB R0, RZ, R0 ;  /* 0x00000000ff00723e */ /* 0x000fca00000010ff */
[----:B------:R0:W-:Y:S01]  /*54b0*/  @P2 STG.E.U16 desc[UR12][R12.64+0x72], R0 ;  /* 0x000072000c002986 */ /* 0x0001e2000c10150c */
[----:B------:R-:W-:Y:S05]  /*54c0*/  @!P1 BRA `(.L_x_148) ;  /* 0x0000000000049947 */ /* 0x000fea0003800000 */
[----:B------:R0:W5:Y:S02]  /*54d0*/  LDG.E.LTC128B.U16 R102, desc[UR12][R8.64+0x70] ;  /* 0x0000700c08667981 */ /* 0x000164000c1e1520 */
.L_x_148:
[----:B------:R-:W-:Y:S05]  /*54e0*/  BSYNC B0 ;  /* 0x0000000000007941 */ /* 0x000fea0003800000 */
.L_x_147:
        /* <DEDUP_REMOVED lines=12> */
.L_x_150:
[----:B------:R-:W-:Y:S05]  /*55b0*/  BSYNC B0 ;  /* 0x0000000000007941 */ /* 0x000fea0003800000 */
.L_x_149:
[----:B-----5:R-:W-:-:S04]  /*55c0*/  IMAD.U32 R102, R102, 0x10000, RZ ;  /* 0x0001000066667824 */ /* 0x020fc800078e00ff */
[----:B------:R-:W-:-:S04]  /*55d0*/  FMUL R102, R102, R89 ;  /* 0x0000005966667220 */ /* 0x000fc80000400000 */
[----:B------:R-:W-:Y:S01]  /*55e0*/  FFMA R102, R55, R90, R102 ;  /* 0x0000005a37667223 */ /* 0x000fe20000000066 */
[----:B------:R-:W-:Y:S06]  /*55f0*/  @!P0 EXIT ;  /* 0x000000000000894d */ /* 0x000fec0003800000 */
[----:B------:R-:W-:-:S05]  /*5600*/  F2FP.BF16.F32.PACK_AB R102, RZ, R102 ;  /* 0x00000066ff66723e */ /* 0x000fca00000010ff */
[----:B------:R-:W-:Y:S01]  /*5610*/  STG.E.U16 desc[UR12][R6.64+0x72], R102 ;  /* 0x0000726606007986 */ /* 0x000fe2000c10150c */
[----:B------:R-:W-:Y:S05]  /*5620*/  EXIT ;  /* 0x000000000000794d */ /* 0x000fea0003800000 */
.L_x_28:
[----:B------:R-:W-:Y:S01]  /*5630*/  ULDC.64 UR4, c[0x0][0x650] ;  /* 0x0001940000047ab9 */ /* 0x000fe20000000a00 */
[----:B------:R-:W-:Y:S01]  /*5640*/  ISETP.GT.AND P2, PT, R0, 0x1, PT ;  /* 0x000000010000780c */ /* 0x000fe20003f44270 */
[-C--:B--2---:R-:W-:Y:S01]  /*5650*/  FMUL R56, R56, R90.reuse ;  /* 0x0000005a38387220 */ /* 0x084fe20000400000 */
[----:B------:R-:W-:Y:S01]  /*5660*/  LEA R6, P1, R16, UR4, 0x1 ;  /* 0x0000000410067c11 */ /* 0x000fe2000f8208ff */
[C---:B------:R-:W-:Y:S02]  /*5670*/  IMAD.SHL.U32 R11, R18.reuse, 0x2, RZ ;  /* 0x00000002120b7824 */ /* 0x040fe400078e00ff */
[-C--:B------:R-:W-:Y:S01]  /*5680*/  FMUL R57, R57, R90.reuse ;  /* 0x0000005a39397220 */ /* 0x080fe20000400000 */
[----:B------:R-:W-:Y:S01]  /*5690*/  SHF.L.U64.HI R99, R18, 0x1, R99 ;  /* 0x0000000112637819 */ /* 0x000fe20000010263 */
[-C--:B------:R-:W-:Y:S01]  /*56a0*/  FMUL R58, R58, R90.reuse ;  /* 0x0000005a3a3a7220 */ /* 0x080fe20000400000 */
[----:B------:R-:W-:Y:S01]  /*56b0*/  LEA.HI.X R7, R16, UR5, R3, 0x1, P1 ;  /* 0x0000000510077c11 */ /* 0x000fe200088f0c03 */
[-C--:B------:R-:W-:Y:S01]  /*56c0*/  FMUL R59, R59, R90.reuse ;  /* 0x0000005a3b3b7220 */ /* 0x080fe20000400000 */
[----:B------:R-:W-:Y:S01]  /*56d0*/  ISETP.GT.AND P1, PT, R88, RZ, P2 ;  /* 0x000000ff5800720c */ /* 0x000fe20001724270 */
[----:B------:R-:W-:Y:S01]  /*56e0*/  FMUL R60, R60, R90 ;  /* 0x0000005a3c3c7220 */ /* 0x000fe20000400000 */
[----:B------:R-:W-:Y:S01]  /*56f0*/  F2FP.BF16.F32.PACK_AB R56, RZ, R56 ;  /* 0x00000038ff38723e */ /* 0x000fe200000010ff */
[----:B------:R-:W-:Y:S01]  /*5700*/  FMUL R61, R61, R90 ;  /* 0x0000005a3d3d7220 */ /* 0x000fe20000400000 */
[----:B------:R-:W-:Y:S01]  /*5710*/  F2FP.BF16.F32.PACK_AB R57, RZ, R57 ;  /* 0x00000039ff39723e */ /* 0x000fe200000010ff */
[----:B------:R-:W-:Y:S01]  /*5720*/  IMAD.SHL.U32 R9, R94, 0x2, RZ ;  /* 0x000000025e097824 */ /* 0x000fe200078e00ff */
[----:B------:R-:W-:Y:S01]  /*5730*/  ISETP.GT.AND P5, PT, R0, 0x8, PT ;  /* 0x000000080000780c */ /* 0x000fe20003fa4270 */
[----:B------:R-:W-:Y:S01]  /*5740*/  @P0 STG.E.U16 desc[UR12][R6.64], R56 ;  /* 0x0000003806000986 */ /* 0x000fe2000c10150c */
[----:B------:R-:W-:Y:S01]  /*5750*/  IADD3 R4, P0, R11, R6, RZ ;  /* 0x000000060b047210 */ /* 0x000fe20007f1e0ff */
[-C--:B------:R-:W-:Y:S01]  /*5760*/  FMUL R62, R62, R90.reuse ;  /* 0x0000005a3e3e7220 */ /* 0x080fe20000400000 */
[----:B------:R-:W-:Y:S01]  /*5770*/  ISETP.GT.AND P4, PT, R0, 0x9, PT ;  /* 0x000000090000780c */ /* 0x000fe20003f84270 */
[----:B------:R-:W-:Y:S01]  /*5780*/  FMUL R63, R63, R90 ;  /* 0x0000005a3f3f7220 */ /* 0x000fe20000400000 */
[C---:B------:R-:W-:Y:S01]  /*5790*/  ISETP.GT.AND P3, PT, R88.reuse, 0x8, P6 ;  /* 0x000000085800780c */ /* 0x040fe20003764270 */
[----:B------:R-:W-:Y:S01]  /*57a0*/  @P1 IMAD.MOV.U32 R2, RZ, RZ, R6 ;  /* 0x000000ffff021224 */ /* 0x000fe200078e0006 */
[C---:B------:R-:W-:Y:S01]  /*57b0*/  ISETP.GT.AND P2, PT, R88.reuse, 0x8, P2 ;  /* 0x000000085800780c */ /* 0x040fe20001744270 */
[--C-:B------:R-:W-:Y:S01]  /*57c0*/  @P1 IMAD.MOV.U32 R3, RZ, RZ, R7.reuse ;  /* 0x000000ffff031224 */ /* 0x100fe200078e0007 */
[----:B------:R-:W-:Y:S01]  /*57d0*/  F2FP.BF16.F32.PACK_AB R58, RZ, R58 ;  /* 0x0000003aff3a723e */ /* 0x000fe200000010ff */
[----:B------:R-:W-:Y:S01]  /*57e0*/  IMAD.X R5, R99, 0x1, R7, P0 ;  /* 0x0000000163057824 */ /* 0x000fe200000e0607 */
[----:B------:R-:W-:Y:S01]  /*57f0*/  ISETP.GT.AND P0, PT, R88, RZ, P5 ;  /* 0x000000ff5800720c */ /* 0x000fe20002f04270 */
[-C--:B------:R-:W-:Y:S01]  /*5800*/  FMUL R64, R64, R90.reuse ;  /* 0x0000005a40407220 */ /* 0x080fe20000400000 */
[----:B------:R0:W-:Y:S01]  /*5810*/  @P1 STG.E.U16 desc[UR12][R2.64+0x2], R57 ;  /* 0x0000023902001986 */ /* 0x0001e2000c10150c */
[----:B------:R-:W-:Y:S01]  /*5820*/  ISETP.GT.AND P1, PT, R88, RZ, P4 ;  /* 0x000000ff5800720c */ /* 0x000fe20002724270 */
[-C--:B------:R-:W-:Y:S01]  /*5830*/  FMUL R65, R65, R90.reuse ;  /* 0x0000005a41417220 */ /* 0x080fe20000400000 */
[----:B------:R-:W-:Y:S01]  /*5840*/  F2FP.BF16.F32.PACK_AB R59, RZ, R59 ;  /* 0x0000003bff3b723e */ /* 0x000fe200000010ff */
[----:B------:R-:W-:Y:S01]  /*5850*/  FMUL R66, R66, R90 ;  /* 0x0000005a42427220 */ /* 0x000fe20000400000 */
[----:B------:R-:W-:Y:S01]  /*5860*/  F2FP.BF16.F32.PACK_AB R60, RZ, R60 ;  /* 0x0000003cff3c723e */ /* 0x000fe200000010ff */
[----:B------:R-:W-:Y:S01]  /*5870*/  @P3 STG.E.U16 desc[UR12][R4.64], R58 ;  /* 0x0000003a04003986 */ /* 0x000fe2000c10150c */
[----:B------:R-:W-:Y:S01]  /*5880*/  F2FP.BF16.F32.PACK_AB R61, RZ, R61 ;  /* 0x0000003dff3d723e */ /* 0x000fe200000010ff */
[-C--:B------:R-:W-:Y:S01]  /*5890*/  FMUL R67, R67, R90.reuse ;  /* 0x0000005a43437220 */ /* 0x080fe20000400000 */
[----:B------:R-:W-:Y:S01]  /*58a0*/  SHF.L.U64.HI R97, R94, 0x1, R97 ;  /* 0x000000015e617819 */ /* 0x000fe20000010261 */
[----:B------:R-:W-:Y:S01]  /*58b0*/  @P2 STG.E.U16 desc[UR12][R4.64+0x2], R59 ;  /* 0x0000023b04002986 */ /* 0x000fe2000c10150c */
[----:B------:R-:W-:Y:S01]  /*58c0*/  ISETP.GT.AND P2, PT, R88, 0x8, P5 ;  /* 0x000000085800780c */ /* 0x000fe20002f44270 */
[----:B------:R-:W-:Y:S01]  /*58d0*/  FMUL R68, R68, R90 ;  /* 0x0000005a44447220 */ /* 0x000fe20000400000 */
[----:B------:R-:W-:Y:S01]  /*58e0*/  ISETP.GT.AND P3, PT, R0, 0x10, PT ;  /* 0x000000100000780c */ /* 0x000fe20003f64270 */
[----:B------:R-:W-:Y:S01]  /*58f0*/  @P0 STG.E.U16 desc[UR12][R6.64+0x10], R60 ;  /* 0x0000103c06000986 */ /* 0x000fe2000c10150c */
[----:B------:R-:W-:Y:S01]  /*5900*/  F2FP.BF16.F32.PACK_AB R62, RZ, R62 ;  /* 0x0000003eff3e723e */ /* 0x000fe200000010ff */
[----:B------:R-:W-:Y:S01]  /*5910*/  FMUL R69, R69, R90 ;  /* 0x0000005a45457220 */ /* 0x000fe20000400000 */
[----:B------:R-:W-:Y:S01]  /*5920*/  F2FP.BF16.F32.PACK_AB R63, RZ, R63 ;  /* 0x0000003fff3f723e */ /* 0x000fe200000010ff */
[----:B------:R-:W-:Y:S01]  /*5930*/  @P1 STG.E.U16 desc[UR12][R6.64+0x12], R61 ;  /* 0x0000123d06001986 */ /* 0x000fe2000c10150c */
[----:B0-----:R-:W-:Y:S01]  /*5940*/  IADD3 R2, P0, P1, R9, R6, R11 ;  /* 0x0000000609027210 */ /* 0x001fe2000791e00b */
[----:B------:R-:W-:Y:S01]  /*5950*/  FMUL R70, R70, R90 ;  /* 0x0000005a46467220 */ /* 0x000fe20000400000 */
[----:B------:R-:W-:Y:S01]  /*5960*/  F2FP.BF16.F32.PACK_AB R64, RZ, R64 ;  /* 0x00000040ff40723e */ /* 0x000fe200000010ff */
[-C--:B------:R-:W-:Y:S01]  /*5970*/  FMUL R71, R71, R90.reuse ;  /* 0x0000005a47477220 */ /* 0x080fe20000400000 */
[----:B------:R-:W-:Y:S01]  /*5980*/  IADD3.X R3, R97, R7, R99, P0, P1 ;  /* 0x0000000761037210 */ /* 0x000fe200007e2463 */
[----:B------:R-:W-:Y:S01]  /*5990*/  @P2 STG.E.U16 desc[UR12][R4.64+0x10], R62 ;  /* 0x0000103e04002986 */ /* 0x000fe2000c10150c */
[----:B------:R-:W-:Y:S01]  /*59a0*/  ISETP.GT.AND P1, PT, R88, 0x8, P4 ;  /* 0x000000085800780c */ /* 0x000fe20002724270 */
[-C--:B------:R-:W-:Y:S01]  /*59b0*/  FMUL R72, R72, R90.reuse ;  /* 0x0000005a48487220 */ /* 0x080fe20000400000 */
[----:B------:R-:W-:Y:S01]  /*59c0*/  ISETP.GT.AND P0, PT, R88, RZ, P3 ;  /* 0x000000ff5800720c */ /* 0x000fe20001f04270 */
[-C--:B------:R-:W-:Y:S01]  /*59d0*/  FMUL R73, R73, R90.reuse ;  /* 0x0000005a49497220 */ /* 0x080fe20000400000 */
[----:B------:R-:W-:Y:S01]  /*59e0*/  ISETP.GT.AND P2, PT, R0, 0x11, PT ;  /* 0x000000110000780c */ /* 0x000fe20003f44270 */
[-C--:B------:R-:W-:Y:S01]  /*59f0*/  FMUL R74, R74, R90.reuse ;  /* 0x0000005a4a4a7220 */ /* 0x080fe20000400000 */
[----:B------:R-:W-:Y:S01]  /*5a00*/  F2FP.BF16.F32.PACK_AB R65, RZ, R65 ;  /* 0x00000041ff41723e */ /* 0x000fe200000010ff */
[----:B------:R-:W-:Y:S01]  /*5a10*/  FMUL R75, R75, R90 ;  /* 0x0000005a4b4b7220 */ /* 0x000fe20000400000 */
[----:B------:R-:W-:Y:S01]  /*5a20*/  F2FP.BF16.F32.PACK_AB R66, RZ, R66 ;  /* 0x00000042ff42723e */ /* 0x000fe200000010ff */
[-C--:B------:R-:W-:Y:S01]  /*5a30*/  FMUL R76, R76, R90.reuse ;  /* 0x0000005a4c4c7220 */ /* 0x080fe20000400000 */
[----:B------:R-:W-:Y:S01]  /*5a40*/  F2FP.BF16.F32.PACK_AB R67, RZ, R67 ;  /* 0x00000043ff43723e */ /* 0x000fe200000010ff */
[----:B------:R-:W-:Y:S01]  /*5a50*/  FMUL R77, R77, R90 ;  /* 0x0000005a4d4d7220 */ /* 0x000fe20000400000 */
[----:B------:R-:W-:Y:S01]  /*5a60*/  F2FP.BF16.F32.PACK_AB R68, RZ, R68 ;  /* 0x00000044ff44723e */ /* 0x000fe200000010ff */
[----:B------:R-:W-:Y:S01]  /*5a70*/  @P1 STG.E.U16 desc[UR12][R4.64+0x12], R63 ;  /* 0x0000123f04001986 */ /* 0x000fe2000c10150c */
[----:B------:R-:W-:Y:S01]  /*5a80*/  ISETP.GT.AND P1, PT, R0, 0x19, PT ;  /* 0x000000190000780c */ /* 0x000fe20003f24270 */
[-C--:B------:R-:W-:Y:S01]  /*5a90*/  FMUL R78, R78, R90.reuse ;  /* 0x0000005a4e4e7220 */ /* 0x080fe20000400000 */
[----:B------:R-:W-:Y:S01]  /*5aa0*/  F2FP.BF16.F32.PACK_AB R69, RZ, R69 ;  /* 0x00000045ff45723e */ /* 0x000fe200000010ff */
[----:B------:R-:W-:Y:S01]  /*5ab0*/  @P0 STG.E.U16 desc[UR12][R6.64+0x20], R64 ;  /* 0x0000204006000986 */ /* 0x000fe2000c10150c */
[----:B------:R-:W-:Y:S01]  /*5ac0*/  ISETP.GT.AND P0, PT, R88, RZ, P2 ;  /* 0x000000ff5800720c */ /* 0x000fe20001704270 */
[----:B------:R-:W-:Y:S01]  /*5ad0*/  FMUL R79, R79, R90 ;  /* 0x0000005a4f4f7220 */ /* 0x000fe20000400000 */
[----:B------:R-:W-:Y:S01]  /*5ae0*/  F2FP.BF16.F32.PACK_AB R70, RZ, R70 ;  /* 0x00000046ff46723e */ /* 0x000fe200000010ff */
        /* <DEDUP_REMOVED lines=10> */
[----:B------:R-:W-:Y:S01]  /*5b90*/  @P0 STG.E.U16 desc[UR12][R6.64+0x22], R65 ;  /* 0x0000224106000986 */ /* 0x000fe2000c10150c */
[----:B------:R-:W-:Y:S01]  /*5ba0*/  ISETP.GT.AND P0, PT, R88, 0x8, P3 ;  /* 0x000000085800780c */ /* 0x000fe20001f04270 */
[-C--:B------:R-:W-:Y:S01]  /*5bb0*/  FMUL R85, R85, R90.reuse ;  /* 0x0000005a55557220 */ /* 0x080fe20000400000 */
[----:B------:R-:W-:Y:S01]  /*5bc0*/  ISETP.GT.AND P5, PT, R0, 0x28, PT ;  /* 0x000000280000780c */ /* 0x000fe20003fa4270 */
        /* <DEDUP_REMOVED lines=8> */
[-C--:B------:R-:W-:Y:S01]  /*5c50*/  FMUL R26, R26, R90.reuse ;  /* 0x0000005a1a1a7220 */ /* 0x080fe20000400000 */
[----:B------:R-:W-:Y:S01]  /*5c60*/  ISETP.GT.AND P4, PT, R0, 0x30, PT ;  /* 0x000000300000780c */ /* 0x000fe20003f84270 */
[----:B------:R-:W-:Y:S01]  /*5c70*/  @P0 STG.E.U16 desc[UR12][R4.64+0x20], R66 ;  /* 0x0000204204000986 */ /* 0x000fe2000c10150c */
[----:B------:R-:W-:Y:S01]  /*5c80*/  ISETP.GT.AND P0, PT, R88, 0x8, P2 ;  /* 0x000000085800780c */ /* 0x000fe20001704270 */
[-C--:B------:R-:W-:Y:S01]  /*5c90*/  FMUL R27, R27, R90.reuse ;  /* 0x0000005a1b1b7220 */ /* 0x080fe20000400000 */
[----:B------:R-:W-:Y:S01]  /*5ca0*/  ISETP.GT.AND P2, PT, R0, 0x18, PT ;  /* 0x000000180000780c */ /* 0x000fe20003f44270 */
[----:B------:R-:W-:Y:S01]  /*5cb0*/  FMUL R28, R28, R90 ;  /* 0x0000005a1c1c7220 */ /* 0x000fe20000400000 */
[----:B------:R-:W-:Y:S01]  /*5cc0*/  F2FP.BF16.F32.PACK_AB R80, RZ, R80 ;  /* 0x00000050ff50723e */ /* 0x000fe200000010ff */
        /* <DEDUP_REMOVED lines=8> */
[----:B------:R-:W-:Y:S01]  /*5d50*/  @P0 STG.E.U16 desc[UR12][R4.64+0x22], R67 ;  /* 0x0000224304000986 */ /* 0x000fe2000c10150c */
[----:B------:R-:W-:Y:S01]  /*5d60*/  ISETP.GT.AND P0, PT, R88, RZ, P2 ;  /* 0x000000ff5800720c */ /* 0x000fe20001704270 */
[----:B------:R-:W-:Y:S01]  /*5d70*/  FMUL R33, R33, R90 ;  /* 0x0000005a21217220 */ /* 0x000fe20000400000 */
[----:B------:R-:W-:Y:S01]  /*5d80*/  F2FP.BF16.F32.PACK_AB R84, RZ, R84 ;  /* 0x00000054ff54723e */ /* 0x000fe200000010ff */
[-C--:B------:R-:W-:Y:S01]  /*5d90*/  FMUL R34, R34, R90.reuse ;  /* 0x0000005a22227220 */ /* 0x080fe20000400000 */
[----:B------:R-:W-:Y:S01]  /*5da0*/  P2R R14, PR, RZ, 0x20 ;  /* 0x00000020ff0e7803 */ /* 0x000fe20000000000 */
        /* <DEDUP_REMOVED lines=9> */
[----:B------:R-:W-:Y:S01]  /*5e40*/  ISETP.GT.AND P0, PT, R88, RZ, P1 ;  /* 0x000000ff5800720c */ /* 0x000fe20000f04270 */
        /* <DEDUP_REMOVED lines=13> */
[----:B------:R-:W-:Y:S01]  /*5f20*/  ISETP.GT.AND P0, PT, R88, 0x8, P2 ;  /* 0x000000085800780c */ /* 0x000fe20001704270 */
        /* <DEDUP_REMOVED lines=22> */
[----:B------:R-:W-:Y:S01]  /*6090*/  FMUL R55, R55, R90 ;  /* 0x0000005a37377220 */ /* 0x000fe20000400000 */
[----:B------:R-:W-:-:S02]  /*60a0*/  F2FP.BF16.F32.PACK_AB R39, RZ, R39 ;  /* 0x00000027ff27723e */ /* 0x000fc400000010ff */
[----:B------:R-:W-:Y:S01]  /*60b0*/  F2FP.BF16.F32.PACK_AB R40, RZ, R40 ;  /* 0x00000028ff28723e */ /* 0x000fe200000010ff */
[----:B------:R-:W-:Y:S01]  /*60c0*/  @P0 STG.E.U16 desc[UR12][R4.64+0x32], R71 ;  /* 0x0000324704000986 */ /* 0x000fe2000c10150c */
[----:B------:R-:W-:Y:S02]  /*60d0*/  ISETP.GT.AND P0, PT, R88, RZ, P2 ;  /* 0x000000ff5800720c */ /* 0x000fe40001704270 */
[----:B------:R-:W-:Y:S02]  /*60e0*/  F2FP.BF16.F32.PACK_AB R41, RZ, R41 ;  /* 0x00000029ff29723e */ /* 0x000fe400000010ff */
[----:B------:R-:W-:Y:S02]  /*60f0*/  F2FP.BF16.F32.PACK_AB R42, RZ, R42 ;  /* 0x0000002aff2a723e */ /* 0x000fe400000010ff */
[----:B------:R-:W-:Y:S02]  /*6100*/  F2FP.BF16.F32.PACK_AB R43, RZ, R43 ;  /* 0x0000002bff2b723e */ /* 0x000fe400000010ff */
[----:B------:R-:W-:-:S02]  /*6110*/  F2FP.BF16.F32.PACK_AB R44, RZ, R44 ;  /* 0x0000002cff2c723e */ /* 0x000fc400000010ff */
[----:B------:R-:W-:Y:S02]  /*6120*/  F2FP.BF16.F32.PACK_AB R45, RZ, R45 ;  /* 0x0000002dff2d723e */ /* 0x000fe400000010ff */
[----:B------:R-:W-:Y:S01]  /*6130*/  F2FP.BF16.F32.PACK_AB R46, RZ, R46 ;  /* 0x0000002eff2e723e */ /* 0x000fe200000010ff */
[----:B------:R-:W-:Y:S01]  /*6140*/  @P0 STG.E.U16 desc[UR12][R6.64+0x40], R72 ;  /* 0x0000404806000986 */ /* 0x000fe2000c10150c */
[----:B------:R-:W-:Y:S02]  /*6150*/  ISETP.GT.AND P0, PT, R88, RZ, P1 ;  /* 0x000000ff5800720c */ /* 0x000fe40000f04270 */
[----:B------:R-:W-:Y:S02]  /*6160*/  F2FP.BF16.F32.PACK_AB R47, RZ, R47 ;  /* 0x0000002fff2f723e */ /* 0x000fe400000010ff */
[----:B------:R-:W-:Y:S02]  /*6170*/  F2FP.BF16.F32.PACK_AB R48, RZ, R48 ;  /* 0x00000030ff30723e */ /* 0x000fe400000010ff */
[----:B------:R-:W-:-:S02]  /*6180*/  F2FP.BF16.F32.PACK_AB R49, RZ, R49 ;  /* 0x00000031ff31723e */ /* 0x000fc400000010ff */
[----:B------:R-:W-:Y:S02]  /*6190*/  F2FP.BF16.F32.PACK_AB R50, RZ, R50 ;  /* 0x00000032ff32723e */ /* 0x000fe400000010ff */
[----:B------:R-:W-:Y:S02]  /*61a0*/  F2FP.BF16.F32.PACK_AB R51, RZ, R51 ;  /* 0x00000033ff33723e */ /* 0x000fe400000010ff */
[----:B------:R-:W-:Y:S01]  /*61b0*/  F2FP.BF16.F32.PACK_AB R52, RZ, R52 ;  /* 0x00000034ff34723e */ /* 0x000fe200000010ff */
[----:B------:R-:W-:Y:S01]  /*61c0*/  @P0 STG.E.U16 desc[UR12][R6.64+0x42], R73 ;  /* 0x0000424906000986 */ /* 0x000fe2000c10150c */
[----:B------:R-:W-:Y:S02]  /*61d0*/  ISETP.GT.AND P0, PT, R88, 0x8, P2 ;  /* 0x000000085800780c */ /* 0x000fe40001704270 */
[----:B------:R-:W-:Y:S02]  /*61e0*/  ISETP.GT.AND P2, PT, R0, 0x38, PT ;  /* 0x000000380000780c */ /* 0x000fe40003f44270 */
[----:B------:R-:W-:-:S02]  /*61f0*/  F2FP.BF16.F32.PACK_AB R53, RZ, R53 ;  /* 0x00000035ff35723e */ /* 0x000fc400000010ff */
[----:B------:R-:W-:-:S07]  /*6200*/  F2FP.BF16.F32.PACK_AB R54, RZ, R54 ;  /* 0x00000036ff36723e */ /* 0x000fce00000010ff */
[----:B------:R-:W-:Y:S01]  /*6210*/  @P0 STG.E.U16 desc[UR12][R4.64+0x40], R74 ;  /* 0x0000404a04000986 */ /* 0x000fe2000c10150c */
[----:B------:R-:W-:-:S13]  /*6220*/  ISETP.GT.AND P0, PT, R88, 0x8, P1 ;  /* 0x000000085800780c */ /* 0x000fda0000f04270 */
[----:B------:R-:W-:Y:S01]  /*6230*/  @P0 STG.E.U16 desc[UR12][R4.64+0x42], R75 ;  /* 0x0000424b04000986 */ /* 0x000fe2000c10150c */
[----:B------:R-:W-:-:S13]  /*6240*/  ISETP.GT.AND P0, PT, R88, RZ, P5 ;  /* 0x000000ff5800720c */ /* 0x000fda0002f04270 */
[----:B------:R-:W-:Y:S01]  /*6250*/  @P0 STG.E.U16 desc[UR12][R6.64+0x50], R76 ;  /* 0x0000504c06000986 */ /* 0x000fe2000c10150c */
[----:B------:R-:W-:-:S04]  /*6260*/  ISETP.GT.AND P0, PT, R0, 0x29, PT ;  /* 0x000000290000780c */ /* 0x000fc80003f04270 */
[----:B------:R-:W-:-:S13]  /*6270*/  ISETP.GT.AND P1, PT, R88, RZ, P0 ;  /* 0x000000ff5800720c */ /* 0x000fda0000724270 */
[----:B------:R-:W-:Y:S01]  /*6280*/  @P1 STG.E.U16 desc[UR12][R6.64+0x52], R77 ;  /* 0x0000524d06001986 */ /* 0x000fe2000c10150c */
[----:B------:R-:W-:-:S13]  /*6290*/  ISETP.GT.AND P1, PT, R88, 0x8, P5 ;  /* 0x000000085800780c */ /* 0x000fda0002f24270 */
[----:B------:R-:W-:Y:S01]  /*62a0*/  @P1 STG.E.U16 desc[UR12][R4.64+0x50], R78 ;  /* 0x0000504e04001986 */ /* 0x000fe2000c10150c */
[----:B------:R-:W-:-:S13]  /*62b0*/  ISETP.GT.AND P1, PT, R88, 0x8, P0 ;  /* 0x000000085800780c */ /* 0x000fda0000724270 */
[----:B------:R-:W-:Y:S01]  /*62c0*/  @P1 STG.E.U16 desc[UR12][R4.64+0x52], R79 ;  /* 0x0000524f04001986 */ /* 0x000fe2000c10150c */
[----:B------:R-:W-:-:S13]  /*62d0*/  ISETP.GT.AND P1, PT, R88, RZ, P4 ;  /* 0x000000ff5800720c */ /* 0x000fda0002724270 */
[----:B------:R-:W-:Y:S01]  /*62e0*/  @P1 STG.E.U16 desc[UR12][R6.64+0x60], R80 ;  /* 0x0000605006001986 */ /* 0x000fe2000c10150c */
[----:B------:R-:W-:-:S13]  /*62f0*/  ISETP.GT.AND P1, PT, R88, RZ, P3 ;  /* 0x000000ff5800720c */ /* 0x000fda0001f24270 */
[----:B------:R-:W-:Y:S01]  /*6300*/  @P1 STG.E.U16 desc[UR12][R6.64+0x62], R81 ;  /* 0x0000625106001986 */ /* 0x000fe2000c10150c */
[----:B------:R-:W-:-:S13]  /*6310*/  ISETP.GT.AND P1, PT, R88, 0x8, P4 ;  /* 0x000000085800780c */ /* 0x000fda0002724270 */
[----:B------:R-:W-:Y:S01]  /*6320*/  @P1 STG.E.U16 desc[UR12][R4.64+0x60], R82 ;  /* 0x0000605204001986 */ /* 0x000fe2000c10150c */
[----:B------:R-:W-:-:S13]  /*6330*/  ISETP.GT.AND P1, PT, R88, 0x8, P3 ;  /* 0x000000085800780c */ /* 0x000fda0001f24270 */
[----:B------:R-:W-:Y:S01]  /*6340*/  @P1 STG.E.U16 desc[UR12][R4.64+0x62], R83 ;  /* 0x0000625304001986 */ /* 0x000fe2000c10150c */
[----:B------:R-:W-:-:S05]  /*6350*/  IADD3 R10, P1, R9, R4, RZ ;  /* 0x00000004090a7210 */ /* 0x000fca0007f3e0ff */
[----:B------:R-:W-:Y:S01]  /*6360*/  IMAD.X R11, R97, 0x1, R5, P1 ;  /* 0x00000001610b7824 */ /* 0x000fe200008e0605 */
[----:B------:R-:W-:-:S13]  /*6370*/  ISETP.GT.AND P1, PT, R88, RZ, P2 ;  /* 0x000000ff5800720c */ /* 0x000fda0001724270 */
[----:B------:R-:W-:Y:S01]  /*6380*/  @P1 STG.E.U16 desc[UR12][R6.64+0x70], R84 ;  /* 0x0000705406001986 */ /* 0x000fe2000c10150c */
[----:B------:R-:W-:-:S05]  /*6390*/  IADD3 R12, P1, R9, R4, RZ ;  /* 0x00000004090c7210 */ /* 0x000fca0007f3e0ff */
[----:B------:R-:W-:Y:S01]  /*63a0*/  IMAD.X R13, R97, 0x1, R5, P1 ;  /* 0x00000001610d7824 */ /* 0x000fe200008e0605 */
[----:B------:R-:W-:-:S05]  /*63b0*/  IADD3 R8, P1, R9, R6, RZ ;  /* 0x0000000609087210 */ /* 0x000fca0007f3e0ff */
[----:B------:R-:W-:Y:S01]  /*63c0*/  IMAD.X R9, R97, 0x1, R7, P1 ;  /* 0x0000000161097824 */ /* 0x000fe200008e0607 */
[----:B------:R-:W-:-:S04]  /*63d0*/  ISETP.GT.AND P1, PT, R0, 0x39, PT ;  /* 0x000000390000780c */ /* 0x000fc80003f24270 */
[----:B------:R-:W-:-:S13]  /*63e0*/  ISETP.GT.AND P5, PT, R88, RZ, P1 ;  /* 0x000000ff5800720c */ /* 0x000fda0000fa4270 */
[----:B------:R-:W-:Y:S01]  /*63f0*/  @P5 STG.E.U16 desc[UR12][R6.64+0x72], R85 ;  /* 0x0000725506005986 */ /* 0x000fe2000c10150c */
[----:B------:R-:W-:-:S13]  /*6400*/  ISETP.GT.AND P5, PT, R88, 0x8, P2 ;  /* 0x000000085800780c */ /* 0x000fda00017a4270 */
[----:B------:R-:W-:Y:S01]  /*6410*/  @P5 STG.E.U16 desc[UR12][R4.64+0x70], R86 ;  /* 0x0000705604005986 */ /* 0x000fe2000c10150c */
[----:B------:R-:W-:-:S13]  /*6420*/  ISETP.GT.AND P5, PT, R88, 0x8, P1 ;  /* 0x000000085800780c */ /* 0x000fda0000fa4270 */
[----:B------:R0:W-:Y:S01]  /*6430*/  @P5 STG.E.U16 desc[UR12][R4.64+0x72], R87 ;  /* 0x0000725704005986 */ /* 0x0001e2000c10150c */
[C---:B------:R-:W-:Y:S02]  /*6440*/  ISETP.GT.AND P5, PT, R88.reuse, 0x40, P6 ;  /* 0x000000405800780c */ /* 0x040fe400037a4270 */
[----:B------:R-:W-:-:S11]  /*6450*/  ISETP.GT.AND P6, PT, R88, 0x48, P6 ;  /* 0x000000485800780c */ /* 0x000fd600037c4270 */
[----:B------:R-:W-:Y:S01]  /*6460*/  @P5 STG.E.U16 desc[UR12][R8.64], R24 ;  /* 0x0000001808005986 */ /* 0x000fe2000c10150c */
[----:B------:R-:W-:-:S04]  /*6470*/  ISETP.GT.AND P5, PT, R0, 0x1, PT ;  /* 0x000000010000780c */ /* 0x000fc80003fa4270 */
[----:B------:R-:W-:-:S13]  /*6480*/  ISETP.GT.AND P5, PT, R88, 0x40, P5 ;  /* 0x000000405800780c */ /* 0x000fda0002fa4270 */
[----:B0-----:R-:W-:Y:S02]  /*6490*/  @P5 IMAD.MOV.U32 R4, RZ, RZ, R8 ;  /* 0x000000ffff045224 */ /* 0x001fe400078e0008 */
[----:B------:R-:W-:-:S05]  /*64a0*/  @P5 IMAD.MOV.U32 R5, RZ, RZ, R9 ;  /* 0x000000ffff055224 */ /* 0x000fca00078e0009 */
[----:B------:R0:W-:Y:S01]  /*64b0*/  @P5 STG.E.U16 desc[UR12][R4.64+0x2], R25 ;  /* 0x0000021904005986 */ /* 0x0001e2000c10150c */
[----:B------:R-:W-:-:S03]  /*64c0*/  ISETP.NE.AND P5, PT, R14, RZ, PT ;  /* 0x000000ff0e00720c */ /* 0x000fc60003fa5270 */
[----:B------:R-:W-:Y:S01]  /*64d0*/  @P6 STG.E.U16 desc[UR12][R10.64], R26 ;  /* 0x0000001a0a006986 */ /* 0x000fe2000c10150c */
[----:B------:R-:W-:-:S04]  /*64e0*/  ISETP.GT.AND P6, PT, R0, 0x1, PT ;  /* 0x000000010000780c */ /* 0x000fc80003fc4270 */
[----:B------:R-:W-:-:S13]  /*64f0*/  ISETP.GT.AND P6, PT, R88, 0x48, P6 ;  /* 0x000000485800780c */ /* 0x000fda00037c4270 */
[----:B------:R-:W-:Y:S01]  /*6500*/  @P6 STG.E.U16 desc[UR12][R12.64+0x2], R27 ;  /* 0x0000021b0c006986 */ /* 0x000fe2000c10150c */
[----:B------:R-:W-:-:S04]  /*6510*/  ISETP.GT.AND P6, PT, R0, 0x8, PT ;  /* 0x000000080000780c */ /* 0x000fc80003fc4270 */
[----:B------:R-:W-:-:S13]  /*6520*/  ISETP.GT.AND P6, PT, R88, 0x40, P6 ;  /* 0x000000405800780c */ /* 0x000fda00037c4270 */
[----:B0-----:R-:W-:Y:S02]  /*6530*/  @P6 IMAD.MOV.U32 R4, RZ, RZ, R8 ;  /* 0x000000ffff046224 */ /* 0x001fe400078e0008 */
[----:B------:R-:W-:-:S05]  /*6540*/  @P6 IMAD.MOV.U32 R5, RZ, RZ, R9 ;  /* 0x000000ffff056224 */ /* 0x000fca00078e0009 */
[----:B------:R0:W-:Y:S01]  /*6550*/  @P6 STG.E.U16 desc[UR12][R4.64+0x10], R28 ;  /* 0x0000101c04006986 */ /* 0x0001e2000c10150c */
[----:B------:R-:W-:-:S04]  /*6560*/  ISETP.GT.AND P6, PT, R0, 0x9, PT ;  /* 0x000000090000780c */ /* 0x000fc80003fc4270 */
[----:B------:R-:W-:-:S13]  /*6570*/  ISETP.GT.AND P6, PT, R88, 0x40, P6 ;  /* 0x000000405800780c */ /* 0x000fda00037c4270 */
[----:B0-----:R-:W-:Y:S02]  /*6580*/  @P6 IMAD.MOV.U32 R4, RZ, RZ, R8 ;  /* 0x000000ffff046224 */ /* 0x001fe400078e0008 */
[----:B------:R-:W-:-:S05]  /*6590*/  @P6 IMAD.MOV.U32 R5, RZ, RZ, R9 ;  /* 0x000000ffff056224 */ /* 0x000fca00078e0009 */
[----:B------:R0:W-:Y:S01]  /*65a0*/  @P6 STG.E.U16 desc[UR12][R4.64+0x12], R29 ;  /* 0x0000121d04006986 */ /* 0x0001e2000c10150c */
[----:B------:R-:W-:-:S04]  /*65b0*/  ISETP.GT.AND P6, PT, R0, 0x8, PT ;  /* 0x000000080000780c */ /* 0x000fc80003fc4270 */
[----:B------:R-:W-:-:S13]  /*65c0*/  ISETP.GT.AND P6, PT, R88, 0x48, P6 ;  /* 0x000000485800780c */ /* 0x000fda00037c4270 */
        /* <DEDUP_REMOVED lines=52> */
[C---:B------:R-:W-:Y:S02]  /*6910*/  ISETP.GT.AND P6, PT, R88.reuse, 0x40, P5 ;  /* 0x000000405800780c */ /* 0x040fe40002fc4270 */
[----:B------:R-:W-:-:S11]  /*6920*/  ISETP.GT.AND P5, PT, R88, 0x48, P5 ;  /* 0x000000485800780c */ /* 0x000fd60002fa4270 */
[----:B0-----:R-:W-:Y:S02]  /*6930*/  @P6 IMAD.MOV.U32 R4, RZ, RZ, R8 ;  /* 0x000000ffff046224 */ /* 0x001fe400078e0008 */
[----:B------:R-:W-:-:S05]  /*6940*/  @P6 IMAD.MOV.U32 R5, RZ, RZ, R9 ;  /* 0x000000ffff056224 */ /* 0x000fca00078e0009 */
[----:B------:R0:W-:Y:S01]  /*6950*/  @P6 STG.E.U16 desc[UR12][R4.64+0x50], R44 ;  /* 0x0000502c04006986 */ /* 0x0001e2000c10150c */
[C---:B------:R-:W-:Y:S02]  /*6960*/  ISETP.GT.AND P6, PT, R88.reuse, 0x40, P0 ;  /* 0x000000405800780c */ /* 0x040fe400007c4270 */
[----:B------:R-:W-:-:S11]  /*6970*/  ISETP.GT.AND P0, PT, R88, 0x48, P0 ;  /* 0x000000485800780c */ /* 0x000fd60000704270 */
[----:B0-----:R-:W-:Y:S02]  /*6980*/  @P6 IMAD.MOV.U32 R4, RZ, RZ, R8 ;  /* 0x000000ffff046224 */ /* 0x001fe400078e0008 */
[----:B------:R-:W-:-:S05]  /*6990*/  @P6 IMAD.MOV.U32 R5, RZ, RZ, R9 ;  /* 0x000000ffff056224 */ /* 0x000fca00078e0009 */
[----:B------:R0:W-:Y:S01]  /*69a0*/  @P6 STG.E.U16 desc[UR12][R4.64+0x52], R45 ;  /* 0x0000522d04006986 */ /* 0x0001e2000c10150c */
[C---:B------:R-:W-:Y:S02]  /*69b0*/  ISETP.GT.AND P6, PT, R88.reuse, 0x40, P4 ;  /* 0x000000405800780c */ /* 0x040fe400027c4270 */
[C---:B------:R-:W-:Y:S01]  /*69c0*/  ISETP.GT.AND P4, PT, R88.reuse, 0x48, P4 ;  /* 0x000000485800780c */ /* 0x040fe20002784270 */
[----:B------:R-:W-:Y:S01]  /*69d0*/  @P5 STG.E.U16 desc[UR12][R2.64+0x50], R46 ;  /* 0x0000502e02005986 */ /* 0x000fe2000c10150c */
[C---:B------:R-:W-:Y:S02]  /*69e0*/  ISETP.GT.AND P5, PT, R88.reuse, 0x40, P1 ;  /* 0x000000405800780c */ /* 0x040fe40000fa4270 */
[C---:B------:R-:W-:Y:S01]  /*69f0*/  ISETP.GT.AND P1, PT, R88.reuse, 0x48, P1 ;  /* 0x000000485800780c */ /* 0x040fe20000f24270 */
[----:B------:R-:W-:Y:S01]  /*6a00*/  @P0 STG.E.U16 desc[UR12][R2.64+0x52], R47 ;  /* 0x0000522f02000986 */ /* 0x000fe2000c10150c */
[C---:B------:R-:W-:Y:S02]  /*6a10*/  ISETP.GT.AND P0, PT, R88.reuse, 0x40, P3 ;  /* 0x000000405800780c */ /* 0x040fe40001f04270 */
[----:B------:R-:W-:-:S03]  /*6a20*/  ISETP.GT.AND P3, PT, R88, 0x48, P3 ;  /* 0x000000485800780c */ /* 0x000fc60001f64270 */
[----:B0-----:R-:W-:Y:S02]  /*6a30*/  @P6 IMAD.MOV.U32 R4, RZ, RZ, R8 ;  /* 0x000000ffff046224 */ /* 0x001fe400078e0008 */
[----:B------:R-:W-:-:S05]  /*6a40*/  @P6 IMAD.MOV.U32 R5, RZ, RZ, R9 ;  /* 0x000000ffff056224 */ /* 0x000fca00078e0009 */
[----:B------:R0:W-:Y:S01]  /*6a50*/  @P6 STG.E.U16 desc[UR12][R4.64+0x60], R48 ;  /* 0x0000603004006986 */ /* 0x0001e2000c10150c */
[C---:B------:R-:W-:Y:S02]  /*6a60*/  ISETP.GT.AND P6, PT, R88.reuse, 0x40, P2 ;  /* 0x000000405800780c */ /* 0x040fe400017c4270 */
[----:B------:R-:W-:Y:S01]  /*6a70*/  ISETP.GT.AND P2, PT, R88, 0x48, P2 ;  /* 0x000000485800780c */ /* 0x000fe20001744270 */
[----:B0-----:R-:W-:Y:S02]  /*6a80*/  @P0 IMAD.MOV.U32 R4, RZ, RZ, R8 ;  /* 0x000000ffff040224 */ /* 0x001fe400078e0008 */
[----:B------:R-:W-:-:S05]  /*6a90*/  @P0 IMAD.MOV.U32 R5, RZ, RZ, R9 ;  /* 0x000000ffff050224 */ /* 0x000fca00078e0009 */
[----:B------:R0:W-:Y:S04]  /*6aa0*/  @P0 STG.E.U16 desc[UR12][R4.64+0x62], R49 ;  /* 0x0000623104000986 */ /* 0x0001e8000c10150c */
[----:B------:R1:W-:Y:S04]  /*6ab0*/  @P4 STG.E.U16 desc[UR12][R2.64+0x60], R50 ;  /* 0x0000603202004986 */ /* 0x0003e8000c10150c */
[----:B------:R1:W-:Y:S01]  /*6ac0*/  @P3 STG.E.U16 desc[UR12][R2.64+0x62], R51 ;  /* 0x0000623302003986 */ /* 0x0003e2000c10150c */
[----:B0-----:R-:W-:Y:S02]  /*6ad0*/  @P6 IMAD.MOV.U32 R4, RZ, RZ, R8 ;  /* 0x000000ffff046224 */ /* 0x001fe400078e0008 */
[----:B------:R-:W-:-:S05]  /*6ae0*/  @P6 IMAD.MOV.U32 R5, RZ, RZ, R9 ;  /* 0x000000ffff056224 */ /* 0x000fca00078e0009 */
[----:B------:R1:W-:Y:S04]  /*6af0*/  @P6 STG.E.U16 desc[UR12][R4.64+0x70], R52 ;  /* 0x0000703404006986 */ /* 0x0003e8000c10150c */
[----:B------:R1:W-:Y:S04]  /*6b00*/  @P5 STG.E.U16 desc[UR12][R8.64+0x72], R53 ;  /* 0x0000723508005986 */ /* 0x0003e8000c10150c */
[----:B------:R1:W-:Y:S01]  /*6b10*/  @P2 STG.E.U16 desc[UR12][R2.64+0x70], R54 ;  /* 0x0000703602002986 */ /* 0x0003e2000c10150c */
[----:B------:R-:W-:Y:S05]  /*6b20*/  @!P1 EXIT ;  /* 0x000000000000994d */ /* 0x000fea0003800000 */
[----:B------:R-:W-:-:S05]  /*6b30*/  F2FP.BF16.F32.PACK_AB R55, RZ, R55 ;  /* 0x00000037ff37723e */ /* 0x000fca00000010ff */
[----:B------:R-:W-:Y:S01]  /*6b40*/  STG.E.U16 desc[UR12][R2.64+0x72], R55 ;  /* 0x0000723702007986 */ /* 0x000fe2000c10150c */
[----:B------:R-:W-:Y:S05]  /*6b50*/  EXIT ;  /* 0x000000000000794d */ /* 0x000fea0003800000 */
.L_x_14:
[----:B------:R-:W-:-:S13]  /*6b60*/  ISETP.NE.AND P0, PT, R11, RZ, PT ;  /* 0x000000ff0b00720c */ /* 0x000fda0003f05270 */
[----:B------:R-:W-:Y:S05]  /*6b70*/  @P0 EXIT ;  /* 0x000000000000094d */ /* 0x000fea0003800000 */
[----:B------:R-:W-:-:S13]  /*6b80*/  ELECT P0, URZ, PT ;  /* 0x00000000003f782f */ /* 0x000fda0003800000 */
[----:B------:R-:W-:Y:S05]  /*6b90*/  @!P0 BRA `(.L_x_151) ;  /* 0x0000000400e88947 */ /* 0x000fea0003800000 */
[----:B------:R-:W-:-:S13]  /*6ba0*/  ISETP.GE.AND P0, PT, R12, 0x1, PT ;  /* 0x000000010c00780c */ /* 0x000fda0003f06270 */
[----:B------:R-:W-:Y:S05]  /*6bb0*/  @!P0 BRA `(.L_x_151) ;  /* 0x0000000400e08947 */ /* 0x000fea0003800000 */
[----:B------:R-:W0:Y:S01]  /*6bc0*/  S2R R13, SR_CgaCtaId ;  /* 0x00000000000d7919 */ /* 0x000e220000008800 */
[----:B------:R-:W1:Y:S01]  /*6bd0*/  LDC.64 R10, c[0x0][0x4f8] ;  /* 0x00013e00ff0a7b82 */ /* 0x000e620000000a00 */
[----:B------:R-:W-:Y:S01]  /*6be0*/  ULDC.64 UR4, c[0x0][0x4c0] ;  /* 0x0001300000047ab9 */ /* 0x000fe20000000a00 */
[----:B------:R-:W-:Y:S01]  /*6bf0*/  LOP3.LUT P0, RZ, R5, 0x1f, RZ, 0xc0, !PT ;  /* 0x0000001f05ff7812 */ /* 0x000fe2000780c0ff */
[----:B------:R-:W-:Y:S01]  /*6c00*/  IMAD.SHL.U32 R12, R4, 0x80, RZ ;  /* 0x00000080040c7824 */ /* 0x000fe200078e00ff */
[----:B------:R-:W-:Y:S01]  /*6c10*/  ISETP.NE.AND P2, PT, R7, RZ, PT ;  /* 0x000000ff0700720c */ /* 0x000fe20003f45270 */
[----:B------:R-:W-:Y:S01]  /*6c20*/  IMAD.SHL.U32 R95, R95, 0x40, RZ ;  /* 0x000000405f5f7824 */ /* 0x000fe200078e00ff */
[----:B------:R-:W-:Y:S01]  /*6c30*/  ISETP.NE.OR P0, PT, R7, RZ, !P0 ;  /* 0x000000ff0700720c */ /* 0x000fe20004705670 */
[----:B------:R-:W-:Y:S01]  /*6c40*/  IMAD.MOV.U32 R4, RZ, RZ, 0x1 ;  /* 0x00000001ff047424 */ /* 0x000fe200078e00ff */
[----:B------:R-:W3:Y:S01]  /*6c50*/  LDC R3, c[0x0][0x500] ;  /* 0x00014000ff037b82 */ /* 0x000ee20000000800 */
[----:B------:R-:W-:Y:S01]  /*6c60*/  LOP3.LUT R15, R2, 0x2, RZ, 0xfc, !PT ;  /* 0x00000002020f7812 */ /* 0x000fe200078efcff */
[----:B------:R-:W-:-:S02]  /*6c70*/  IMAD.MOV.U32 R5, RZ, RZ, RZ ;  /* 0x000000ffff057224 */ /* 0x000fc400078e00ff */
[----:B------:R-:W-:Y:S02]  /*6c80*/  IMAD.MOV.U32 R6, RZ, RZ, R9 ;  /* 0x000000ffff067224 */ /* 0x000fe400078e0009 */
[----:B------:R-:W-:Y:S02]  /*6c90*/  IMAD.MOV.U32 R16, RZ, RZ, RZ ;  /* 0x000000ffff107224 */ /* 0x000fe400078e00ff */
[----:B-1----:R-:W-:Y:S01]  /*6ca0*/  IMAD R10, R91, UR4, R10 ;  /* 0x000000045b0a7c24 */ /* 0x002fe2000f8e020a */
[----:B------:R-:W-:Y:S01]  /*6cb0*/  ULDC UR4, c[0x0][0x4c8] ;  /* 0x0001320000047ab9 */ /* 0x000fe20000000800 */
[----:B------:R-:W-:Y:S02]  /*6cc0*/  IMAD R11, R8, UR5, R11 ;  /* 0x00000005080b7c24 */ /* 0x000fe4000f8e020b */
[----:B0-----:R-:W-:Y:S02]  /*6cd0*/  IMAD.SHL.U32 R0, R13, 0x400, RZ ;  /* 0x000004000d007824 */ /* 0x001fe400078e00ff */
[----:B---3--:R-:W-:-:S02]  /*6ce0*/  IMAD R92, R92, UR4, R3 ;  /* 0x000000045c5c7c24 */ /* 0x008fc4000f8e0203 */
[----:B------:R-:W-:Y:S01]  /*6cf0*/  IMAD.SHL.U32 R3, R13, 0x10, RZ ;  /* 0x000000100d037824 */ /* 0x000fe200078e00ff */
[----:B------:R-:W-:Y:S01]  /*6d00*/  LOP3.LUT R0, R0, 0x400, RZ, 0xc0, !PT ;  /* 0x0000040000007812 */ /* 0x000fe200078ec0ff */
[----:B------:R-:W-:-:S07]  /*6d10*/  VIADD R13, R12, 0x40 ;  /* 0x000000400c0d7836 */ /* 0x000fce0000000000 */
.L_x_155:
[----:B------:R-:W0:Y:S01]  /*6d20*/  S2R R8, SR_CgaCtaId ;  /* 0x0000000000087919 */ /* 0x000e220000008800 */
[----:B------:R-:W-:-:S04]  /*6d30*/  MOV R7, 0x400 ;  /* 0x0000040000077802 */ /* 0x000fc80000000f00 */
[----:B0-----:R-:W-:Y:S02]  /*6d40*/  LEA R14, R8, R7, 0x18 ;  /* 0x00000007080e7211 */ /* 0x001fe400078ec0ff */
[----:B------:R-:W-:-:S03]  /*6d50*/  SHF.L.U32 R7, R4, 0x1f, RZ ;  /* 0x0000001f04077819 */ /* 0x000fc600000006ff */
[----:B------:R-:W-:-:S07]  /*6d60*/  IMAD R8, R5, 0x8, R14 ;  /* 0x0000000805087824 */ /* 0x000fce00078e020e */
.L_x_152:
[----:B0-----:R0:W1:Y:S02]  /*6d70*/  SYNCS.PHASECHK.TRANS64.TRYWAIT P1, [R8+URZ+0x36090], R7 ;  /* 0x03609007080075a7 */ /* 0x001064000802017f */
[----:B-1----:R-:W-:Y:S05]  /*6d80*/  @!P1 NANOSLEEP.SYNCS 0x989680 ;  /* 0x009896800000995d */ /* 0x002fea0003900000 */
[----:B------:R-:W1:Y:S02]  /*6d90*/  @!P1 SYNCS.PHASECHK.TRANS64 P1, [R8+URZ+0x36090], R7 ;  /* 0x03609007080095a7 */ /* 0x000e64000802007f */
[----:B-1----:R-:W-:Y:S05]  /*6da0*/  @!P1 BRA `(.L_x_152) ;  /* 0xfffffffc00f09947 */ /* 0x002fea000383ffff */
[----:B0-----:R-:W0:Y:S02]  /*6db0*/  @!P2 LDC R7, c[0x0][0x580] ;  /* 0x00016000ff07ab82 */ /* 0x001e240000000800 */
[----:B0-----:R0:W-:Y:S02]  /*6dc0*/  @!P2 SYNCS.ARRIVE.TRANS64 RZ, [R8+URZ+0x36000], R7 ;  /* 0x0360000708ffa9a7 */ /* 0x0011e4000800003f */
[----:B0-----:R-:W-:-:S04]  /*6dd0*/  PRMT R7, R15, 0x9910, RZ ;  /* 0x000099100f077816 */ /* 0x001fc800000000ff */
[----:B------:R-:W-:-:S13]  /*6de0*/  ISETP.NE.AND P1, PT, R7, 0x2, PT ;  /* 0x000000020700780c */ /* 0x000fda0003f25270 */
[----:B------:R-:W-:Y:S05]  /*6df0*/  @P1 BRA `(.L_x_153) ;  /* 0x0000000000041947 */ /* 0x000fea0003800000 */
[----:B------:R-:W-:Y:S01]  /*6e00*/  BPT.TRAP 0x1 ;  /* 0x000000040000795c */ /* 0x000fe20000300000 */
.L_x_153:
[----:B------:R-:W-:Y:S05]  /*6e10*/  @P0 BRA `(.L_x_154) ;  /* 0x0000000000040947 */ /* 0x000fea0003800000 */
[----:B------:R-:W-:Y:S01]  /*6e20*/  BPT.TRAP 0x1 ;  /* 0x000000040000795c */ /* 0x000fe20000300000 */
.L_x_154:
[----:B------:R-:W-:Y:S01]  /*6e30*/  R2UR UR7, R16 ;  /* 0x00000000100772ca */ /* 0x000fe200000e0000 */
[----:B------:R-:W-:Y:S01]  /*6e40*/  ULDC UR26, c[0x0][0x490] ;  /* 0x00012400001a7ab9 */ /* 0x000fe20000000800 */
[----:B------:R-:W-:Y:S01]  /*6e50*/  R2UR UR11, R3 ;  /* 0x00000000030b72ca */ /* 0x000fe200000e0000 */
[----:B------:R-:W-:Y:S01]  /*6e60*/  UISETP.NE.AND UP0, UPT, UR26, 0x1, UPT ;  /* 0x000000011a00788c */ /* 0x000fe2000bf05270 */
[----:B------:R-:W-:Y:S01]  /*6e70*/  IMAD R7, R5, 0x800, R0 ;  /* 0x0000080005077824 */ /* 0x000fe200078e0200 */
[----:B------:R-:W-:Y:S01]  /*6e80*/  ULDC UR27, c[0x0][0x49c] ;  /* 0x00012700001b7ab9 */ /* 0x000fe20000000800 */
[----:B------:R-:W-:Y:S01]  /*6e90*/  R2UR UR10, R8 ;  /* 0x00000000080a72ca */ /* 0x000fe200000e0000 */
[----:B------:R-:W-:Y:S01]  /*6ea0*/  UISETP.NE.AND UP1, UPT, UR27, 0x1, UPT ;  /* 0x000000011b00788c */ /* 0x000fe2000bf25270 */
[----:B------:R-:W-:Y:S01]  /*6eb0*/  R2UR UR18, R13 ;  /* 0x000000000d1272ca */ /* 0x000fe200000e0000 */
[----:B------:R-:W-:Y:S01]  /*6ec0*/  ULDC UR28, c[0x0][0x4a8] ;  /* 0x00012a00001c7ab9 */ /* 0x000fe20000000800 */
[----:B------:R-:W-:Y:S01]  /*6ed0*/  ULDC.64 UR32, c[0x0][0x198] ;  /* 0x0000660000207ab9 */ /* 0x000fe20000000a00 */
[----:B------:R-:W-:Y:S01]  /*6ee0*/  ULDC UR29, c[0x0][0x4cc] ;  /* 0x00013300001d7ab9 */ /* 0x000fe20000000800 */
[----:B------:R-:W-:Y:S01]  /*6ef0*/  UIADD3 UR20, UP2, UR32, 0x1f0, URZ ;  /* 0x000001f020147890 */ /* 0x000fe2000ff5e03f */
[C---:B------:R-:W-:Y:S01]  /*6f00*/  ISETP.GT.AND P3, PT, R6.reuse, 0x1, PT ;  /* 0x000000010600780c */ /* 0x040fe20003f64270 */
[----:B------:R-:W-:Y:S01]  /*6f10*/  USHF.L.U32 UR7, UR7, 0x5, URZ ;  /* 0x0000000507077899 */ /* 0x000fe2000800063f */
[----:B------:R-:W-:Y:S01]  /*6f20*/  VIADD R6, R6, 0xffffffff ;  /* 0xffffffff06067836 */ /* 0x000fe20000000000 */
[----:B------:R-:W-:Y:S01]  /*6f30*/  @UP0 ULDC UR4, c[0x0][0x494] ;  /* 0x0001250000040ab9 */ /* 0x000fe20000000800 */
[----:B------:R-:W-:Y:S01]  /*6f40*/  @UP0 ULDC UR6, c[0x0][0x498] ;  /* 0x0001260000060ab9 */ /* 0x000fe20000000800 */
[----:B------:R-:W-:Y:S01]  /*6f50*/  ULOP3.LUT UR11, UR7, 0x10, UR11, 0xf8, !UPT ;  /* 0x00000010070b7892 */ /* 0x000fe2000f8ef80b */
[----:B------:R-:W-:Y:S01]  /*6f60*/  VIADD R16, R16, 0x1 ;  /* 0x0000000110107836 */ /* 0x000fe20000000000 */
[----:B------:R-:W-:Y:S01]  /*6f70*/  @UP1 ULDC.64 UR8, c[0x0][0x4a0] ;  /* 0x0001280000081ab9 */ /* 0x000fe20000000a00 */
[----:B------:R-:W-:Y:S01]  /*6f80*/  ULDC UR30, c[0x0][0x4ec] ;  /* 0x00013b00001e7ab9 */ /* 0x000fe20000000800 */
[----:B------:R-:W-:Y:S01]  /*6f90*/  UIMAD.WIDE.U32 UR4, UR11, UR4, URZ ;  /* 0x000000040b0472a5 */ /* 0x000fe2000f8e003f */
[----:B------:R-:W-:-:S02]  /*6fa0*/  UMOV UR22, 0x0 ;  /* 0x0000000000167882 */ /* 0x000fc40000000000 */
[----:B------:R-:W-:Y:S01]  /*6fb0*/  UMOV UR15, UR11 ;  /* 0x0000000b000f7c82 */ /* 0x000fe20008000000 */
[----:B------:R-:W-:Y:S01]  /*6fc0*/  @UP0 USHF.R.U32.HI UR15, URZ, UR6, UR5 ;  /* 0x000000063f0f0299 */ /* 0x000fe20008011605 */
[C---:B------:R-:W-:Y:S01]  /*6fd0*/  R2UR UR6, R5.reuse ;  /* 0x00000000050672ca */ /* 0x040fe200000e0000 */
[----:B------:R-:W-:Y:S01]  /*6fe0*/  UISETP.NE.AND UP0, UPT, UR28, 0x1, UPT ;  /* 0x000000011c00788c */ /* 0x000fe2000bf05270 */
[----:B------:R-:W-:Y:S01]  /*6ff0*/  VIADD R5, R5, 0x1 ;  /* 0x0000000105057836 */ /* 0x000fe20000000000 */
[----:B------:R-:W-:Y:S01]  /*7000*/  UIMAD.WIDE.U32 UR4, UR15, UR8, URZ ;  /* 0x000000080f0472a5 */ /* 0x000fe2000f8e003f */
[----:B------:R-:W-:Y:S02]  /*7010*/  UMOV UR23, 0x10000000 ;  /* 0x1000000000177882 */ /* 0x000fe40000000000 */
[----:B------:R-:W-:Y:S01]  /*7020*/  UMOV UR21, UR15 ;  /* 0x0000000f00157c82 */ /* 0x000fe20008000000 */
[----:B------:R-:W-:Y:S01]  /*7030*/  @UP1 USHF.R.U32.HI UR21, URZ, UR9, UR5 ;  /* 0x000000093f151299 */ /* 0x000fe20008011605 */
[----:B------:R-:W-:Y:S01]  /*7040*/  ISETP.NE.AND P1, PT, R5, 0x12, PT ;  /* 0x000000120500780c */ /* 0x000fe20003f25270 */
[----:B------:R-:W-:Y:S01]  /*7050*/  UIADD3 UR24, UP1, UR32, 0xf0, URZ ;  /* 0x000000f020187890 */ /* 0x000fe2000ff3e03f */
[----:B------:R-:W-:Y:S01]  /*7060*/  R2UR UR4, R14 ;  /* 0x000000000e0472ca */ /* 0x000fe200000e0000 */
[----:B------:R-:W-:Y:S01]  /*7070*/  IMAD R14, R7, 0x2, R14 ;  /* 0x00000002070e7824 */ /* 0x000fe200078e020e */
[----:B------:R-:W-:Y:S01]  /*7080*/  UIADD3 UR5, UR10, 0x36000, URZ ;  /* 0x000360000a057890 */ /* 0x000fe2000fffe03f */
[----:B------:R-:W-:Y:S01]  /*7090*/  IMAD.U32 R7, R11, 0x20, R10 ;  /* 0x000000200b077824 */ /* 0x000fe200078e000a */
[----:B------:R-:W-:Y:S01]  /*70a0*/  @UP0 ULDC UR34, c[0x0][0x4b0] ;  /* 0x00012c0000220ab9 */ /* 0x000fe20000000800 */
[----:B------:R-:W-:Y:S01]  /*70b0*/  @UP0 ULDC UR10, c[0x0][0x4ac] ;  /* 0x00012b00000a0ab9 */ /* 0x000fe20000000800 */
[----:B------:R-:W-:Y:S01]  /*70c0*/  R2UR UR14, R14 ;  /* 0x000000000e0e72ca */ /* 0x000fe200000e0000 */
[----:B------:R-:W-:Y:S01]  /*70d0*/  IMAD.U32 R7, R92, 0x400, R7 ;  /* 0x000004005c077824 */ /* 0x000fe200078e0007 */
[----:B------:R-:W-:Y:S01]  /*70e0*/  UIADD3.X UR25, URZ, UR33, URZ, UP1, !UPT ;  /* 0x000000213f197290 */ /* 0x000fe20008ffe43f */
[----:B------:R-:W-:Y:S01]  /*70f0*/  SEL R5, R5, RZ, P1 ;  /* 0x000000ff05057207 */ /* 0x000fe20000800000 */
[----:B------:R-:W-:Y:S01]  /*7100*/  ULDC.64 UR8, c[0x0][0x4d0] ;  /* 0x0001340000087ab9 */ /* 0x000fe20000000a00 */
[----:B------:R-:W-:Y:S01]  /*7110*/  ULDC.64 UR12, c[0x0][0x4f0] ;  /* 0x00013c00000c7ab9 */ /* 0x000fe20000000a00 */
[----:B------:R-:W-:Y:S01]  /*7120*/  R2UR UR32, R7 ;  /* 0x00000000072072ca */ /* 0x000fe200000e0000 */
[----:B------:R-:W-:Y:S01]  /*7130*/  ULEA UR4, UR6, UR4, 0xd ;  /* 0x0000000406047291 */ /* 0x000fe2000f8e683f */
[----:B------:R-:W-:Y:S01]  /*7140*/  IMAD.MOV.U32 R7, RZ, RZ, 0x3 ;  /* 0x00000003ff077424 */ /* 0x000fe200078e00ff */
[----:B------:R-:W-:-:S02]  /*7150*/  UIADD3 UR6, -UR15, URZ, URZ ;  /* 0x0000003f0f067290 */ /* 0x000fc4000fffe13f */
[----:B------:R-:W-:Y:S02]  /*7160*/  UIADD3 UR16, UR4, 0x1000, URZ ;  /* 0x0000100004107890 */ /* 0x000fe4000fffe03f */
[----:B------:R-:W-:Y:S02]  /*7170*/  UIMAD UR26, UR26, UR6, UR11 ;  /* 0x000000061a1a72a4 */ /* 0x000fe4000f8e020b */
[----:B------:R-:W-:Y:S01]  /*7180*/  UIMAD.WIDE.U32 UR10, UR21, UR10, URZ ;  /* 0x0000000a150a72a5 */ /* 0x000fe2000f8e003f */
[----:B------:R-:W-:Y:S01]  /*7190*/  R2UR UR6, R12 ;  /* 0x000000000c0672ca */ /* 0x000fe200000e0000 */
[----:B------:R-:W-:Y:S02]  /*71a0*/  UIADD3 UR31, UR14, 0x24000, URZ ;  /* 0x000240000e1f7890 */ /* 0x000fe4000fffe03f */
[----:B------:R-:W-:Y:S01]  /*71b0*/  UIMAD UR26, UR26, UR29, UR30 ;  /* 0x0000001d1a1a72a4 */ /* 0x000fe2000f8e021e */
[----:B------:R-:W-:Y:S01]  /*71c0*/  R2UR UR29, R7 ;  /* 0x00000000071d72ca */ /* 0x000fe200000e0000 */
[----:B------:R-:W-:Y:S01]  /*71d0*/  UMOV UR14, UR21 ;  /* 0x00000015000e7c82 */ /* 0x000fe20008000000 */
[----:B------:R-:W-:Y:S01]  /*71e0*/  @UP0 USHF.R.U32.HI UR14, URZ, UR34, UR11 ;  /* 0x000000223f0e0299 */ /* 0x000fe2000801160b */
[----:B------:R-:W-:Y:S01]  /*71f0*/  R2UR UR30, R95 ;  /* 0x000000005f1e72ca */ /* 0x000fe200000e0000 */
[----:B------:R-:W-:Y:S01]  /*7200*/  UIADD3 UR11, -UR21, URZ, URZ ;  /* 0x0000003f150b7290 */ /* 0x000fe2000fffe13f */
[----:B------:R-:W-:Y:S01]  /*7210*/  SEL R7, RZ, 0x1, P1 ;  /* 0x00000001ff077807 */ /* 0x000fe20000800000 */
[----:B------:R-:W-:-:S02]  /*7220*/  UIADD3 UR10, -UR14, URZ, URZ ;  /* 0x0000003f0e0a7290 */ /* 0x000fc4000fffe13f */
[----:B------:R-:W-:Y:S01]  /*7230*/  UIMAD UR11, UR27, UR11, UR15 ;  /* 0x0000000b1b0b72a4 */ /* 0x000fe2000f8e020f */
[----:B------:R0:W-:Y:S01]  /*7240*/  UTMALDG.2D [UR4], [UR24], desc[UR22] ;  /* 0x00001604180075b4 */ /* 0x0001e20008009000 */
[----:B------:R-:W-:Y:S01]  /*7250*/  UIMAD UR10, UR28, UR10, UR21 ;  /* 0x0000000a1c0a72a4 */ /* 0x000fe2000f8e0215 */
[----:B------:R-:W-:Y:S01]  /*7260*/  LOP3.LUT R4, R4, R7, RZ, 0x3c, !PT ;  /* 0x0000000704047212 */ /* 0x000fe200078e3cff */
[----:B------:R-:W-:Y:S02]  /*7270*/  UIMAD UR12, UR11, UR8, UR12 ;  /* 0x000000080b0c72a4 */ /* 0x000fe4000f8e020c */
[----:B------:R-:W-:Y:S02]  /*7280*/  UIMAD UR13, UR10, UR9, UR13 ;  /* 0x000000090a0d72a4 */ /* 0x000fe4000f8e020d */
[----:B------:R-:W-:Y:S01]  /*7290*/  UIADD3.X UR21, URZ, UR33, URZ, UP2, !UPT ;  /* 0x000000213f157290 */ /* 0x000fe200097fe43f */
[----:B------:R-:W-:Y:S01]  /*72a0*/  UMOV UR17, UR5 ;  /* 0x0000000500117c82 */ /* 0x000fe20008000000 */
[----:B------:R-:W-:Y:S01]  /*72b0*/  UMOV UR19, UR7 ;  /* 0x0000000700137c82 */ /* 0x000fe20008000000 */
[----:B------:R-:W-:Y:S01]  /*72c0*/  UMOV UR10, UR30 ;  /* 0x0000001e000a7c82 */ /* 0x000fe20008000000 */
[----:B------:R-:W-:Y:S01]  /*72d0*/  UMOV UR9, UR5 ;  /* 0x0000000500097c82 */ /* 0x000fe20008000000 */
[----:B------:R-:W-:Y:S01]  /*72e0*/  UMOV UR8, UR31 ;  /* 0x0000001f00087c82 */ /* 0x000fe20008000000 */
[----:B------:R-:W-:Y:S01]  /*72f0*/  UMOV UR11, UR26 ;  /* 0x0000001a000b7c82 */ /* 0x000fe20008000000 */
[----:B------:R1:W-:Y:S01]  /*7300*/  UTMALDG.2D [UR16], [UR24], desc[UR22] ;  /* 0x00001610180075b4 */ /* 0x0003e20008009000 */
[----:B0-----:R-:W-:-:S09]  /*7310*/  UPRMT UR4, UR32, 0x5410, UR29 ;  /* 0x0000541020047896 */ /* 0x001fd2000800001d */
[----:B------:R1:W-:Y:S02]  /*7320*/  UTMALDG.5D.IM2COL.MULTICAST [UR8], [UR20], UR4 ;  /* 0x00000008140073b4 */ /* 0x0003e40008060804 */
[----:B-1----:R-:W-:Y:S05]  /*7330*/  @P3 BRA `(.L_x_155) ;  /* 0xfffffff800783947 */ /* 0x002fea000383ffff */
.L_x_151:
[----:B------:R-:W-:Y:S01]  /*7340*/  ISETP.GE.U32.AND P2, PT, R9, 0x12, PT ;  /* 0x000000120900780c */ /* 0x000fe20003f46070 */
[----:B------:R-:W-:Y:S05]  /*7350*/  WARPSYNC.ALL ;  /* 0x0000000000007948 */ /* 0x000fea0003800000 */
[----:B------:R-:W-:-:S07]  /*7360*/  ELECT P1, URZ, PT ;  /* 0x00000000003f782f */ /* 0x000fce0003820000 */
[----:B------:R-:W-:-:S05]  /*7370*/  @P2 IMAD.WIDE.U32 R4, R9, 0x38e38e39, RZ ;  /* 0x38e38e3909042825 */ /* 0x000fca00078e00ff */
[----:B------:R-:W-:-:S04]  /*7380*/  @P2 SHF.R.U32.HI R0, RZ, 0x2, R5 ;  /* 0x00000002ff002819 */ /* 0x000fc80000011605 */
[----:B------:R-:W-:-:S04]  /*7390*/  @P2 LOP3.LUT R0, R0, 0x1, RZ, 0xc0, !PT ;  /* 0x0000000100002812 */ /* 0x000fc800078ec0ff */
[----:B------:R-:W-:Y:S01]  /*73a0*/  @P2 ISETP.NE.U32.AND P0, PT, R0, 0x1, PT ;  /* 0x000000010000280c */ /* 0x000fe20003f05070 */
[----:B------:R-:W-:-:S12]  /*73b0*/  @!P1 EXIT ;  /* 0x000000000000994d */ /* 0x000fd80003800000 */
[----:B------:R-:W-:Y:S01]  /*73c0*/  LOP3.LUT R2, R2, 0x2, RZ, 0xfc, !PT ;  /* 0x0000000202027812 */ /* 0x000fe200078efcff */
[----:B------:R-:W-:Y:S01]  /*73d0*/  IMAD.MOV.U32 R0, RZ, RZ, 0x1 ;  /* 0x00000001ff007424 */ /* 0x000fe200078e00ff */
[----:B------:R-:W-:Y:S02]  /*73e0*/  @P2 ISETP.NE.U32.AND.EX P0, PT, RZ, RZ, PT, P0 ;  /* 0x000000ffff00220c */ /* 0x000fe40003f05100 */
[----:B------:R-:W-:Y:S02]  /*73f0*/  ISETP.NE.AND P1, PT, R2, 0x3, PT ;  /* 0x000000030200780c */ /* 0x000fe40003f25270 */
[----:B------:R-:W-:-:S11]  /*7400*/  @P2 SEL R0, RZ, 0x1, !P0 ;  /* 0x00000001ff002807 */ /* 0x000fd60004000000 */
[----:B------:R-:W-:Y:S05]  /*7410*/  @!P1 BRA `(.L_x_156) ;  /* 0x0000000000049947 */ /* 0x000fea0003800000 */
[----:B------:R-:W-:Y:S01]  /*7420*/  BPT.TRAP 0x1 ;  /* 0x000000040000795c */ /* 0x000fe20000300000 */
.L_x_156:
[----:B------:R-:W0:Y:S01]  /*7430*/  S2R R5, SR_CgaCtaId ;  /* 0x0000000000057919 */ /* 0x000e220000008800 */
[----:B------:R-:W-:Y:S01]  /*7440*/  IMAD.WIDE.U32 R2, R9, 0x38e38e39, RZ ;  /* 0x38e38e3909027825 */ /* 0x000fe200078e00ff */
[----:B------:R-:W-:-:S04]  /*7450*/  MOV R4, 0x400 ;  /* 0x0000040000047802 */ /* 0x000fc80000000f00 */
[----:B------:R-:W-:-:S05]  /*7460*/  SHF.R.U32.HI R2, RZ, 0x2, R3 ;  /* 0x00000002ff027819 */ /* 0x000fca0000011603 */
[----:B------:R-:W-:Y:S01]  /*7470*/  IMAD R9, R2, -0x12, R9 ;  /* 0xffffffee02097824 */ /* 0x000fe200078e0209 */
[----:B0-----:R-:W-:-:S05]  /*7480*/  LEA R4, R5, R4, 0x18 ;  /* 0x0000000405047211 */ /* 0x001fca00078ec0ff */
[----:B------:R-:W-:Y:S01]  /*7490*/  VIADD R2, R4, 0x36090 ;  /* 0x0003609004027836 */ /* 0x000fe20000000000 */
[----:B------:R-:W-:-:S03]  /*74a0*/  SHF.L.U32 R4, R0, 0x1f, RZ ;  /* 0x0000001f00047819 */ /* 0x000fc600000006ff */
[----:B------:R-:W-:-:S07]  /*74b0*/  IMAD R3, R9, 0x8, R2 ;  /* 0x0000000809037824 */ /* 0x000fce00078e0202 */
.L_x_157:
[----:B0-----:R0:W1:Y:S02]  /*74c0*/  SYNCS.PHASECHK.TRANS64.TRYWAIT P0, [R3+URZ], R4 ;  /* 0x00000004030075a7 */ /* 0x001064000800017f */
[----:B-1----:R-:W-:Y:S05]  /*74d0*/  @!P0 NANOSLEEP.SYNCS 0x989680 ;  /* 0x009896800000895d */ /* 0x002fea0003900000 */
[----:B------:R-:W1:Y:S02]  /*74e0*/  @!P0 SYNCS.PHASECHK.TRANS64 P0, [R3+URZ], R4 ;  /* 0x00000004030085a7 */ /* 0x000e64000800007f */
[----:B-1----:R-:W-:Y:S05]  /*74f0*/  @!P0 BRA `(.L_x_157) ;  /* 0xfffffffc00f08947 */ /* 0x002fea000383ffff */
[----:B------:R-:W-:-:S05]  /*7500*/  VIADD R9, R9, 0x1 ;  /* 0x0000000109097836 */ /* 0x000fca0000000000 */
[----:B------:R-:W-:-:S04]  /*7510*/  ISETP.NE.AND P0, PT, R9, 0x12, PT ;  /* 0x000000120900780c */ /* 0x000fc80003f05270 */
[----:B0-----:R-:W-:Y:S02]  /*7520*/  SEL R3, RZ, 0x1, P0 ;  /* 0x00000001ff037807 */ /* 0x001fe40000000000 */
[----:B------:R-:W-:Y:S02]  /*7530*/  SEL R9, R9, RZ, P0 ;  /* 0x000000ff09097207 */ /* 0x000fe40000000000 */
[----:B------:R-:W-:-:S03]  /*7540*/  LOP3.LUT R5, R0, R3, RZ, 0x3c, !PT ;  /* 0x0000000300057212 */ /* 0x000fc600078e3cff */
[----:B------:R-:W-:Y:S01]  /*7550*/  IMAD R0, R9, 0x8, R2 ;  /* 0x0000000809007824 */ /* 0x000fe200078e0202 */
[----:B------:R-:W-:-:S07]  /*7560*/  SHF.L.U32 R3, R5, 0x1f, RZ ;  /* 0x0000001f05037819 */ /* 0x000fce00000006ff */
.L_x_158:
        /* <DEDUP_REMOVED lines=11> */
.L_x_159:
        /* <DEDUP_REMOVED lines=11> */
.L_x_160:
        /* <DEDUP_REMOVED lines=11> */
.L_x_161:
        /* <DEDUP_REMOVED lines=11> */
.L_x_162:
        /* <DEDUP_REMOVED lines=11> */
.L_x_163:
        /* <DEDUP_REMOVED lines=11> */
.L_x_164:
        /* <DEDUP_REMOVED lines=11> */
.L_x_165:
        /* <DEDUP_REMOVED lines=11> */
.L_x_166:
        /* <DEDUP_REMOVED lines=11> */
.L_x_167:
        /* <DEDUP_REMOVED lines=11> */
.L_x_168:
        /* <DEDUP_REMOVED lines=11> */
.L_x_169:
        /* <DEDUP_REMOVED lines=11> */
.L_x_170:
        /* <DEDUP_REMOVED lines=11> */
.L_x_171:
        /* <DEDUP_REMOVED lines=11> */
.L_x_172:
        /* <DEDUP_REMOVED lines=11> */
.L_x_173:
        /* <DEDUP_REMOVED lines=11> */
.L_x_174:
[----:B0-----:R0:W1:Y:S02]  /*8070*/  SYNCS.PHASECHK.TRANS64.TRYWAIT P0, [R9+URZ], R0 ;  /* 0x00000000090075a7 */ /* 0x001064000800017f */
[----:B-1----:R-:W-:Y:S05]  /*8080*/  @!P0 NANOSLEEP.SYNCS 0x989680 ;  /* 0x009896800000895d */ /* 0x002fea0003900000 */
[----:B------:R-:W1:Y:S02]  /*8090*/  @!P0 SYNCS.PHASECHK.TRANS64 P0, [R9+URZ], R0 ;  /* 0x00000000090085a7 */ /* 0x000e64000800007f */
[----:B-1----:R-:W-:Y:S05]  /*80a0*/  @P0 EXIT ;  /* 0x000000000000094d */ /* 0x002fea0003800000 */
[----:B------:R-:W-:Y:S05]  /*80b0*/  BRA `(.L_x_174) ;  /* 0xfffffffc00ec7947 */ /* 0x000fea000383ffff */
.L_x_175:
[----:B------:R-:W-:-:S00]  /*80c0*/  BRA `(.L_x_175) ;  /* 0xfffffffc00fc7947 */ /* 0x000fc0000383ffff */
[----:B------:R-:W-:-:S00]  /*80d0*/  NOP ;  /* 0x0000000000007918 */ /* 0x000fc00000000000 */
        /* <DEDUP_REMOVED lines=10> */
.L_x_176:


//--------------------- .nv.shared._ZN7cutlass13device_kernelINS_4conv6kernel13ConvUniversalINS1_16ConvProblemShapeILNS1_8OperatorE2ELi3EEENS1_10collective14CollectiveConvINS1_46MainloopSm90TmaGmmaWarpSpecializedImplicitGemmILS5_2ELi18ELi3EN4cute5tupleIJNSA_1CILi2EEENSC_ILi1EEESE_EEENS1_36KernelImplicitTmaWarpSpecializedSm90ELi1EEENSB_IJNSC_ILi128EEENSB_IJNSC_ILi64EEEEEENSB_IJNSC_ILi32EEEEEEEEENS_10bfloat16_tESO_NSA_8TiledMMAINSA_8MMA_AtomIJNSA_4SM904GMMA27MMA_64x64x16_F32BF16BF16_SSILNSS_5MajorE1ELSU_1ELNSS_7ScaleInE1ELSV_1EEEEEENSA_6LayoutINSB_IJSE_SE_SE_EEENSB_IJNSC_ILi0EEES10_S10_EEEEENSB_IJNSA_10UnderscoreES13_S13_EEEEENS7_6detail26Sm90ImplicitGemmTileTraitsINSA_13SM90_TMA_LOADENSA_14ComposedLayoutINSA_7SwizzleILi3ELi4ELi3EEENSA_18smem_ptr_flag_bitsILi16EEENSY_INSB_IJNSB_IJSJ_SD_EEENSB_IJNSC_ILi8EEENSC_ILi4EEEEEENSB_IJSE_NSC_ILi18EEEEEEEEENSB_IJNSB_IJSE_NSC_ILi2048EEEEEENSB_IJSJ_NSC_ILi512EEEEEENSB_IJS10_NSC_ILi4096EEEEEEEEEEEEEvEENS17_INSA_30SM90_TMA_LOAD_IM2COL_MULTICASTENS19_IS1B_S1D_NSY_INSB_IJNSB_IJSJ_SE_EEES1H_S1J_EEENSB_IJNSB_IJSE_S10_EEES1O_NSB_IJS10_S1L_EEEEEEEEEEvEEEENS_8epilogue10collective6detail29Sm90TmaWarpSpecializedAdapterINS26_15DefaultEpilogueISO_NSB_IJlNSB_IJSE_lllEEES10_EEES2B_NS25_6thread17LinearCombinationISO_Li1EffLNS2C_9ScaleType4KindE0ELNS_15FloatRoundStyleE2ESO_EENS_4gemm15EpilogueDefaultEEEEEvvEEEEvNT_6ParamsE --------------------------
	.section	.nv.shared._ZN7cutlass13device_kernelINS_4conv6kernel13ConvUniversalINS1_16ConvProblemShapeILNS1_8OperatorE2ELi3EEENS1_10collective14CollectiveConvINS1_46MainloopSm90TmaGmmaWarpSpecializedImplicitGemmILS5_2ELi18ELi3EN4cute5tupleIJNSA_1CILi2EEENSC_ILi1EEESE_EEENS1_36KernelImplicitTmaWarpSpecializedSm90ELi1EEENSB_IJNSC_ILi128EEENSB_IJNSC_ILi64EEEEEENSB_IJNSC_ILi32EEEEEEEEENS_10bfloat16_tESO_NSA_8TiledMMAINSA_8MMA_AtomIJNSA_4SM904GMMA27MMA_64x64x16_F32BF16BF16_SSILNSS_5MajorE1ELSU_1ELNSS_7ScaleInE1ELSV_1EEEEEENSA_6LayoutINSB_IJSE_SE_SE_EEENSB_IJNSC_ILi0EEES10_S10_EEEEENSB_IJNSA_10UnderscoreES13_S13_EEEEENS7_6detail26Sm90ImplicitGemmTileTraitsINSA_13SM90_TMA_LOADENSA_14ComposedLayoutINSA_7SwizzleILi3ELi4ELi3EEENSA_18smem_ptr_flag_bitsILi16EEENSY_INSB_IJNSB_IJSJ_SD_EEENSB_IJNSC_ILi8EEENSC_ILi4EEEEEENSB_IJSE_NSC_ILi18EEEEEEEEENSB_IJNSB_IJSE_NSC_ILi2048EEEEEENSB_IJSJ_NSC_ILi512EEEEEENSB_IJS10_NSC_ILi4096EEEEEEEEEEEEEvEENS17_INSA_30SM90_TMA_LOAD_IM2COL_MULTICASTENS19_IS1B_S1D_NSY_INSB_IJNSB_IJSJ_SE_EEES1H_S1J_EEENSB_IJNSB_IJSE_S10_EEES1O_NSB_IJS10_S1L_EEEEEEEEEEvEEEENS_8epilogue10collective6detail29Sm90TmaWarpSpecializedAdapterINS26_15DefaultEpilogueISO_NSB_IJlNSB_IJSE_lllEEES10_EEES2B_NS25_6thread17LinearCombinationISO_Li1EffLNS2C_9ScaleType4KindE0ELNS_15FloatRoundStyleE2ESO_EENS_4gemm15EpilogueDefaultEEEEEvvEEEEvNT_6ParamsE,"aw",@nobits
	.sectionflags	@""
	.align	16
	.zero		1024


//--------------------- .nv.shared.reserved.0     --------------------------
	.section	.nv.shared.reserved.0,"aw",@nobits
	.weak		__nv_reservedSMEM_offset_0_alias
	.size		__nv_reservedSMEM_offset_0_alias, 0, 0
	.other		__nv_reservedSMEM_offset_0_alias,@"STO_CUDA_RESERVED_SHARED STV_DEFAULT"
__nv_reservedSMEM_offset_0_alias:
	.zero		0


//--------------------- .nv.global                --------------------------
	.section	.nv.global,"aw",@nobits
.nv.global:
	.type		_ZN39_INTERNAL_5f157054_4_k_cu_6d95f025_29624cute1_E,@object
	.size		_ZN39_INTERNAL_5f157054_4_k_cu_6d95f025_29624cute1_E,(_ZN39_INTERNAL_5f157054_4_k_cu_6d95f025_29624cuda3std3__45__cpo6cbeginE - _ZN39_INTERNAL_5f157054_4_k_cu_6d95f025_29624cute1_E)
_ZN39_INTERNAL_5f157054_4_k_cu_6d95f025_29624cute1_E:
	.zero		1
	.type		_ZN39_INTERNAL_5f157054_4_k_cu_6d95f025_29624cuda3std3__45__cpo6cbeginE,@object
	.size		_ZN39_INTERNAL_5f157054_4_k_cu_6d95f025_29624cuda3std3__45__cpo6cbeginE,(_ZN39_INTERNAL_5f157054_4_k_cu_6d95f025_29624cuda3std3__48in_placeE - _ZN39_INTERNAL_5f157054_4_k_cu_6d95f025_29624cuda3std3__45__cpo6cbeginE)
_ZN39_INTERNAL_5f157054_4_k_cu_6d95f025_29624cuda3std3__45__cpo6cbeginE:
	.zero		1
	.type		_ZN39_INTERNAL_5f157054_4_k_cu_6d95f025_29624cuda3std3__48in_placeE,@object
	.size		_ZN39_INTERNAL_5f157054_4_k_cu_6d95f025_29624cuda3std3__48in_placeE,(_ZN39_INTERNAL_5f157054_4_k_cu_6d95f025_29624cuda3std6ranges3__45__cpo9iter_moveE - _ZN39_INTERNAL_5f157054_4_k_cu_6d95f025_29624cuda3std3__48in_placeE)
_ZN39_INTERNAL_5f157054_4_k_cu_6d95f025_29624cuda3std3__48in_placeE:
	.zero		1
	.type		_ZN39_INTERNAL_5f157054_4_k_cu_6d95f025_29624cuda3std6ranges3__45__cpo9iter_moveE,@object
	.size		_ZN39_INTERNAL_5f157054_4_k_cu_6d95f025_29624cuda3std6ranges3__45__cpo9iter_moveE,(_ZN39_INTERNAL_5f157054_4_k_cu_6d95f025_29624cuda3std3__45__cpo5beginE - _ZN39_INTERNAL_5f157054_4_k_cu_6d95f025_29624cuda3std6ranges3__45__cpo9iter_moveE)
_ZN39_INTERNAL_5f157054_4_k_cu_6d95f025_29624cuda3std6ranges3__45__cpo9iter_moveE:
	.zero		1
	.type		_ZN39_INTERNAL_5f157054_4_k_cu_6d95f025_29624cuda3std3__45__cpo5beginE,@object
	.size		_ZN39_INTERNAL_5f157054_4_k_cu_6d95f025_29624cuda3std3__45__cpo5beginE,(_ZN39_INTERNAL_5f157054_4_k_cu_6d95f025_29624cuda3std3__441_GLOBAL__N__5f157054_4_k_cu_6d95f025_29626ignoreE - _ZN39_INTERNAL_5f157054_4_k_cu_6d95f025_29624cuda3std3__45__cpo5beginE)
_ZN39_INTERNAL_5f157054_4_k_cu_6d95f025_29624cuda3std3__45__cpo5beginE:
	.zero		1
	.type		_ZN39_INTERNAL_5f157054_4_k_cu_6d95f025_29624cuda3std3__441_GLOBAL__N__5f157054_4_k_cu_6d95f025_29626ignoreE,@object
	.size		_ZN39_INTERNAL_5f157054_4_k_cu_6d95f025_29624cuda3std3__441_GLOBAL__N__5f157054_4_k_cu_6d95f025_29626ignoreE,(_ZN39_INTERNAL_5f157054_4_k_cu_6d95f025_29624cute7productE - _ZN39_INTERNAL_5f157054_4_k_cu_6d95f025_29624cuda3std3__441_GLOBAL__N__5f157054_4_k_cu_6d95f025_29626ignoreE)
_ZN39_INTERNAL_5f157054_4_k_cu_6d95f025_29624cuda3std3__441_GLOBAL__N__5f157054_4_k_cu_6d95f025_29626ignoreE:
	.zero		1
	.type		_ZN39_INTERNAL_5f157054_4_k_cu_6d95f025_29624cute7productE,@object
	.size		_ZN39_INTERNAL_5f157054_4_k_cu_6d95f025_29624cute7productE,(_ZN39_INTERNAL_5f157054_4_k_cu_6d95f025_29624cuda3std3__45__cpo3endE - _ZN39_INTERNAL_5f157054_4_k_cu_6d95f025_29624cute7productE)
_ZN39_INTERNAL_5f157054_4_k_cu_6d95f025_29624cute7productE:
	.zero		1
	.type		_ZN39_INTERNAL_5f157054_4_k_cu_6d95f025_29624cuda3std3__45__cpo3endE,@object
	.size		_ZN39_INTERNAL_5f157054_4_k_cu_6d95f025_29624cuda3std3__45__cpo3endE,(_ZN39_INTERNAL_5f157054_4_k_cu_6d95f025_29624cuda3std3__419piecewise_constructE - _ZN39_INTERNAL_5f157054_4_k_cu_6d95f025_29624cuda3std3__45__cpo3endE)
_ZN39_INTERNAL_5f157054_4_k_cu_6d95f025_29624cuda3std3__45__cpo3endE:
	.zero		1
	.type		_ZN39_INTERNAL_5f157054_4_k_cu_6d95f025_29624cuda3std3__419piecewise_constructE,@object
	.size		_ZN39_INTERNAL_5f157054_4_k_cu_6d95f025_29624cuda3std3__419piecewise_constructE,(_ZN39_INTERNAL_5f157054_4_k_cu_6d95f025_29624cuda3std3__45__cpo4cendE - _ZN39_INTERNAL_5f157054_4_k_cu_6d95f025_29624cuda3std3__419piecewise_constructE)
_ZN39_INTERNAL_5f157054_4_k_cu_6d95f025_29624cuda3std3__419piecewise_constructE:
	.zero		1
	.type		_ZN39_INTERNAL_5f157054_4_k_cu_6d95f025_29624cuda3std3__45__cpo4cendE,@object
	.size		_ZN39_INTERNAL_5f157054_4_k_cu_6d95f025_29624cuda3std3__45__cpo4cendE,(_ZN39_INTERNAL_5f157054_4_k_cu_6d95f025_29624cuda3std6ranges3__45__cpo4swapE - _ZN39_INTERNAL_5f157054_4_k_cu_6d95f025_29624cuda3std3__45__cpo4cendE)
_ZN39_INTERNAL_5f157054_4_k_cu_6d95f025_29624cuda3std3__45__cpo4cendE:
	.zero		1
	.type		_ZN39_INTERNAL_5f157054_4_k_cu_6d95f025_29624cuda3std6ranges3__45__cpo4swapE,@object
	.size		_ZN39_INTERNAL_5f157054_4_k_cu_6d95f025_29624cuda3std6ranges3__45__cpo4swapE,(.L_7 - _ZN39_INTERNAL_5f157054_4_k_cu_6d95f025_29624cuda3std6ranges3__45__cpo4swapE)
_ZN39_INTERNAL_5f157054_4_k_cu_6d95f025_29624cuda3std6ranges3__45__cpo4swapE:
	.zero		1
.L_7:


//--------------------- .nv.constant0._ZN7cutlass13device_kernelINS_4conv6kernel13ConvUniversalINS1_16ConvProblemShapeILNS1_8OperatorE2ELi3EEENS1_10collective14CollectiveConvINS1_46MainloopSm90TmaGmmaWarpSpecializedImplicitGemmILS5_2ELi18ELi3EN4cute5tupleIJNSA_1CILi2EEENSC_ILi1EEESE_EEENS1_36KernelImplicitTmaWarpSpecializedSm90ELi1EEENSB_IJNSC_ILi128EEENSB_IJNSC_ILi64EEEEEENSB_IJNSC_ILi32EEEEEEEEENS_10bfloat16_tESO_NSA_8TiledMMAINSA_8MMA_AtomIJNSA_4SM904GMMA27MMA_64x64x16_F32BF16BF16_SSILNSS_5MajorE1ELSU_1ELNSS_7ScaleInE1ELSV_1EEEEEENSA_6LayoutINSB_IJSE_SE_SE_EEENSB_IJNSC_ILi0EEES10_S10_EEEEENSB_IJNSA_10UnderscoreES13_S13_EEEEENS7_6detail26Sm90ImplicitGemmTileTraitsINSA_13SM90_TMA_LOADENSA_14ComposedLayoutINSA_7SwizzleILi3ELi4ELi3EEENSA_18smem_ptr_flag_bitsILi16EEENSY_INSB_IJNSB_IJSJ_SD_EEENSB_IJNSC_ILi8EEENSC_ILi4EEEEEENSB_IJSE_NSC_ILi18EEEEEEEEENSB_IJNSB_IJSE_NSC_ILi2048EEEEEENSB_IJSJ_NSC_ILi512EEEEEENSB_IJS10_NSC_ILi4096EEEEEEEEEEEEEvEENS17_INSA_30SM90_TMA_LOAD_IM2COL_MULTICASTENS19_IS1B_S1D_NSY_INSB_IJNSB_IJSJ_SE_EEES1H_S1J_EEENSB_IJNSB_IJSE_S10_EEES1O_NSB_IJS10_S1L_EEEEEEEEEEvEEEENS_8epilogue10collective6detail29Sm90TmaWarpSpecializedAdapterINS26_15DefaultEpilogueISO_NSB_IJlNSB_IJSE_lllEEES10_EEES2B_NS25_6thread17LinearCombinationISO_Li1EffLNS2C_9ScaleType4KindE0ELNS_15FloatRoundStyleE2ESO_EENS_4gemm15EpilogueDefaultEEEEEvvEEEEvNT_6ParamsE --------------------------
	.section	.nv.constant0._ZN7cutlass13device_kernelINS_4conv6kernel13ConvUniversalINS1_16ConvProblemShapeILNS1_8OperatorE2ELi3EEENS1_10collective14CollectiveConvINS1_46MainloopSm90TmaGmmaWarpSpecializedImplicitGemmILS5_2ELi18ELi3EN4cute5tupleIJNSA_1CILi2EEENSC_ILi1EEESE_EEENS1_36KernelImplicitTmaWarpSpecializedSm90ELi1EEENSB_IJNSC_ILi128EEENSB_IJNSC_ILi64EEEEEENSB_IJNSC_ILi32EEEEEEEEENS_10bfloat16_tESO_NSA_8TiledMMAINSA_8MMA_AtomIJNSA_4SM904GMMA27MMA_64x64x16_F32BF16BF16_SSILNSS_5MajorE1ELSU_1ELNSS_7ScaleInE1ELSV_1EEEEEENSA_6LayoutINSB_IJSE_SE_SE_EEENSB_IJNSC_ILi0EEES10_S10_EEEEENSB_IJNSA_10UnderscoreES13_S13_EEEEENS7_6detail26Sm90ImplicitGemmTileTraitsINSA_13SM90_TMA_LOADENSA_14ComposedLayoutINSA_7SwizzleILi3ELi4ELi3EEENSA_18smem_ptr_flag_bitsILi16EEENSY_INSB_IJNSB_IJSJ_SD_EEENSB_IJNSC_ILi8EEENSC_ILi4EEEEEENSB_IJSE_NSC_ILi18EEEEEEEEENSB_IJNSB_IJSE_NSC_ILi2048EEEEEENSB_IJSJ_NSC_ILi512EEEEEENSB_IJS10_NSC_ILi4096EEEEEEEEEEEEEvEENS17_INSA_30SM90_TMA_LOAD_IM2COL_MULTICASTENS19_IS1B_S1D_NSY_INSB_IJNSB_IJSJ_SE_EEES1H_S1J_EEENSB_IJNSB_IJSE_S10_EEES1O_NSB_IJS10_S1L_EEEEEEEEEEvEEEENS_8epilogue10collective6detail29Sm90TmaWarpSpecializedAdapterINS26_15DefaultEpilogueISO_NSB_IJlNSB_IJSE_lllEEES10_EEES2B_NS25_6thread17LinearCombinationISO_Li1EffLNS2C_9ScaleType4KindE0ELNS_15FloatRoundStyleE2ESO_EENS_4gemm15EpilogueDefaultEEEEEvvEEEEvNT_6ParamsE,"a",@progbits
	.sectionflags	@""
	.align	4
.nv.constant0._ZN7cutlass13device_kernelINS_4conv6kernel13ConvUniversalINS1_16ConvProblemShapeILNS1_8OperatorE2ELi3EEENS1_10collective14CollectiveConvINS1_46MainloopSm90TmaGmmaWarpSpecializedImplicitGemmILS5_2ELi18ELi3EN4cute5tupleIJNSA_1CILi2EEENSC_ILi1EEESE_EEENS1_36KernelImplicitTmaWarpSpecializedSm90ELi1EEENSB_IJNSC_ILi128EEENSB_IJNSC_ILi64EEEEEENSB_IJNSC_ILi32EEEEEEEEENS_10bfloat16_tESO_NSA_8TiledMMAINSA_8MMA_AtomIJNSA_4SM904GMMA27MMA_64x64x16_F32BF16BF16_SSILNSS_5MajorE1ELSU_1ELNSS_7ScaleInE1ELSV_1EEEEEENSA_6LayoutINSB_IJSE_SE_SE_EEENSB_IJNSC_ILi0EEES10_S10_EEEEENSB_IJNSA_10UnderscoreES13_S13_EEEEENS7_6detail26Sm90ImplicitGemmTileTraitsINSA_13SM90_TMA_LOADENSA_14ComposedLayoutINSA_7SwizzleILi3ELi4ELi3EEENSA_18smem_ptr_flag_bitsILi16EEENSY_INSB_IJNSB_IJSJ_SD_EEENSB_IJNSC_ILi8EEENSC_ILi4EEEEEENSB_IJSE_NSC_ILi18EEEEEEEEENSB_IJNSB_IJSE_NSC_ILi2048EEEEEENSB_IJSJ_NSC_ILi512EEEEEENSB_IJS10_NSC_ILi4096EEEEEEEEEEEEEvEENS17_INSA_30SM90_TMA_LOAD_IM2COL_MULTICASTENS19_IS1B_S1D_NSY_INSB_IJNSB_IJSJ_SE_EEES1H_S1J_EEENSB_IJNSB_IJSE_S10_EEES1O_NSB_IJS10_S1L_EEEEEEEEEEvEEEENS_8epilogue10collective6detail29Sm90TmaWarpSpecializedAdapterINS26_15DefaultEpilogueISO_NSB_IJlNSB_IJSE_lllEEES10_EEES2B_NS25_6thread17LinearCombinationISO_Li1EffLNS2C_9ScaleType4KindE0ELNS_15FloatRoundStyleE2ESO_EENS_4gemm15EpilogueDefaultEEEEEvvEEEEvNT_6ParamsE:
	.zero		1664


//--------------------- SYMBOLS --------------------------

	.type		.nv.reservedSmem.offset0,@object
	.size		.nv.reservedSmem.offset0,0x4
